	.target	sm_100a

	.elftype	@"ET_EXEC"


//--------------------- .note.nv.tkinfo           --------------------------
	.section	.note.nv.tkinfo,"",@"SHT_NOTE"
	.sectionflags	@"SHF_NOTE_NV_TKINFO"
	.tkinfo
        /*0018*/ 	.word	0x00000002
        /*0030*/ 	.string	""
        /*0030*/ 	.string	"ptxas"
        /*0030*/ 	.string	"Cuda compilation tools, release 13.0, V13.0.88"
        /*0030*/ 	.string	"Build cuda_13.0.r13.0/compiler.36424714_0"
        /*0030*/ 	.string	"-arch sm_100a -m 64 "



//--------------------- .note.nv.cuinfo           --------------------------
	.section	.note.nv.cuinfo,"",@"SHT_NOTE"
	.sectionflags	@"SHF_NOTE_NV_CUINFO"
        /*0018*/ 	.short	0x0002
        /*001a*/ 	.short	0x0064
        /*001c*/ 	.short	0x0082
	.zero		2


//--------------------- .nv.info                  --------------------------
	.section	.nv.info,"",@"SHT_CUDA_INFO"
	.align	4


	//----- nvinfo : EIATTR_REGCOUNT
	.align		4
        /*0000*/ 	.byte	0x04, 0x2f
        /*0002*/ 	.short	(.L_19 - .L_18)
	.align		4
.L_18:
        /*0004*/ 	.word	index@(_ZN7cutlass13device_kernelINS_4gemm6kernel13GemmUniversalIN4cute5tupleIJiiiiEEENS1_10collective13CollectiveMmaINS1_35MainloopSm100TmaUmmaWarpSpecializedILi4ELi2ELi4ENS5_IJNS4_1CILi1EEESB_SB_EEEEENS5_IJNSA_ILi64EEENSA_ILi128EEENSA_ILi32EEEEEEfNS5_IJlSB_lEEEfSI_NS4_8TiledMMAINS4_8MMA_AtomIJNS4_17SM100_MMA_TF32_SSINS_10tfloat32_tESM_fLi64ELi128ELNS4_4UMMA5MajorE0ELSO_0ELNSN_7ScaleInE0ELSP_0EEEEEENS4_6LayoutISC_NS5_IJNSA_ILi0EEEST_ST_EEEEENS5_IJNS4_10UnderscoreESW_SW_EEEEENS4_13SM90_TMA_LOADENS4_14ComposedLayoutINS4_7SwizzleILi3ELi4ELi3EEENS4_18smem_ptr_flag_bitsILi32EEENSS_INS5_IJNSA_ILi8EEESG_EEENS5_IJSG_SB_EEEEEEEvNS4_8identityESZ_S19_vS1A_EENS_8epilogue10collective18CollectiveEpilogueINS1C_23Sm100TmaWarpSpecializedILi4ELi2ELi16ELb1ELb0EEEJSH_NS5_IJNSS_ISE_SB_EENSS_ISG_SB_EEEEEfSI_fSI_NS1C_6fusion15FusionCallbacksIS1G_NS1K_17LinearCombinationIffffLNS_15FloatRoundStyleE2EEESH_S1J_JEEENS4_5SM1004TMEM4LOAD26SM100_TMEM_LOAD_16dp128b8xESZ_S19_NS4_17SM75_U32x4_LDSM_NENS4_14SM90_TMA_STOREES19_NS4_17SM90_U32x4_STSM_NENS4_39AutoVectorizingCopyWithAssumedAlignmentILi128EEEEEEvvEEEEvNT_6ParamsE)
        /*0008*/ 	.word	0x0000005e


	//----- nvinfo : EIATTR_FRAME_SIZE
	.align		4
.L_19:
        /*000c*/ 	.byte	0x04, 0x11
        /*000e*/ 	.short	(.L_21 - .L_20)
	.align		4
.L_20:
        /*0010*/ 	.word	index@($__internal_2_$__cuda_sm10x_tcgen05_guardrail_trap_unallocated_columns_being_dealloced)
        /*0014*/ 	.word	0x00000000


	//----- nvinfo : EIATTR_FRAME_SIZE
	.align		4
.L_21:
        /*0018*/ 	.byte	0x04, 0x11
        /*001a*/ 	.short	(.L_23 - .L_22)
	.align		4
.L_22:
        /*001c*/ 	.word	index@($__internal_1_$__cuda_sm10x_tcgen05_guardrail_trap_phase_invalid_during_alloc)
        /*0020*/ 	.word	0x00000000


	//----- nvinfo : EIATTR_FRAME_SIZE
	.align		4
.L_23:
        /*0024*/ 	.byte	0x04, 0x11
        /*0026*/ 	.short	(.L_25 - .L_24)
	.align		4
.L_24:
        /*0028*/ 	.word	index@($__internal_0_$__cuda_sm10x_tcgen05_guardrail_trap_col_being_dealloced_not_returned_by_alloc)
        /*002c*/ 	.word	0x00000000


	//----- nvinfo : EIATTR_FRAME_SIZE
	.align		4
.L_25:
        /*0030*/ 	.byte	0x04, 0x11
        /*0032*/ 	.short	(.L_27 - .L_26)
	.align		4
.L_26:
        /*0034*/ 	.word	index@(_ZN7cutlass13device_kernelINS_4gemm6kernel13GemmUniversalIN4cute5tupleIJiiiiEEENS1_10collective13CollectiveMmaINS1_35MainloopSm100TmaUmmaWarpSpecializedILi4ELi2ELi4ENS5_IJNS4_1CILi1EEESB_SB_EEEEENS5_IJNSA_ILi64EEENSA_ILi128EEENSA_ILi32EEEEEEfNS5_IJlSB_lEEEfSI_NS4_8TiledMMAINS4_8MMA_AtomIJNS4_17SM100_MMA_TF32_SSINS_10tfloat32_tESM_fLi64ELi128ELNS4_4UMMA5MajorE0ELSO_0ELNSN_7ScaleInE0ELSP_0EEEEEENS4_6LayoutISC_NS5_IJNSA_ILi0EEEST_ST_EEEEENS5_IJNS4_10UnderscoreESW_SW_EEEEENS4_13SM90_TMA_LOADENS4_14ComposedLayoutINS4_7SwizzleILi3ELi4ELi3EEENS4_18smem_ptr_flag_bitsILi32EEENSS_INS5_IJNSA_ILi8EEESG_EEENS5_IJSG_SB_EEEEEEEvNS4_8identityESZ_S19_vS1A_EENS_8epilogue10collective18CollectiveEpilogueINS1C_23Sm100TmaWarpSpecializedILi4ELi2ELi16ELb1ELb0EEEJSH_NS5_IJNSS_ISE_SB_EENSS_ISG_SB_EEEEEfSI_fSI_NS1C_6fusion15FusionCallbacksIS1G_NS1K_17LinearCombinationIffffLNS_15FloatRoundStyleE2EEESH_S1J_JEEENS4_5SM1004TMEM4LOAD26SM100_TMEM_LOAD_16dp128b8xESZ_S19_NS4_17SM75_U32x4_LDSM_NENS4_14SM90_TMA_STOREES19_NS4_17SM90_U32x4_STSM_NENS4_39AutoVectorizingCopyWithAssumedAlignmentILi128EEEEEEvvEEEEvNT_6ParamsE)
        /*0038*/ 	.word	0x00000000


	//----- nvinfo : EIATTR_MIN_STACK_SIZE
	.align		4
.L_27:
        /*003c*/ 	.byte	0x04, 0x12
        /*003e*/ 	.short	(.L_29 - .L_28)
	.align		4
.L_28:
        /*0040*/ 	.word	index@(_ZN7cutlass13device_kernelINS_4gemm6kernel13GemmUniversalIN4cute5tupleIJiiiiEEENS1_10collective13CollectiveMmaINS1_35MainloopSm100TmaUmmaWarpSpecializedILi4ELi2ELi4ENS5_IJNS4_1CILi1EEESB_SB_EEEEENS5_IJNSA_ILi64EEENSA_ILi128EEENSA_ILi32EEEEEEfNS5_IJlSB_lEEEfSI_NS4_8TiledMMAINS4_8MMA_AtomIJNS4_17SM100_MMA_TF32_SSINS_10tfloat32_tESM_fLi64ELi128ELNS4_4UMMA5MajorE0ELSO_0ELNSN_7ScaleInE0ELSP_0EEEEEENS4_6LayoutISC_NS5_IJNSA_ILi0EEEST_ST_EEEEENS5_IJNS4_10UnderscoreESW_SW_EEEEENS4_13SM90_TMA_LOADENS4_14ComposedLayoutINS4_7SwizzleILi3ELi4ELi3EEENS4_18smem_ptr_flag_bitsILi32EEENSS_INS5_IJNSA_ILi8EEESG_EEENS5_IJSG_SB_EEEEEEEvNS4_8identityESZ_S19_vS1A_EENS_8epilogue10collective18CollectiveEpilogueINS1C_23Sm100TmaWarpSpecializedILi4ELi2ELi16ELb1ELb0EEEJSH_NS5_IJNSS_ISE_SB_EENSS_ISG_SB_EEEEEfSI_fSI_NS1C_6fusion15FusionCallbacksIS1G_NS1K_17LinearCombinationIffffLNS_15FloatRoundStyleE2EEESH_S1J_JEEENS4_5SM1004TMEM4LOAD26SM100_TMEM_LOAD_16dp128b8xESZ_S19_NS4_17SM75_U32x4_LDSM_NENS4_14SM90_TMA_STOREES19_NS4_17SM90_U32x4_STSM_NENS4_39AutoVectorizingCopyWithAssumedAlignmentILi128EEEEEEvvEEEEvNT_6ParamsE)
        /*0044*/ 	.word	0x00000000
.L_29:


//--------------------- .nv.compat                --------------------------
	.section	.nv.compat,"",@"SHT_CUDA_COMPAT_INFO"
	.align	4
        /*0000*/ 	.byte	0x02, 0x09, 0x01, 0x00, 0x02, 0x02, 0x02, 0x00, 0x02, 0x05, 0x05, 0x00, 0x03, 0x07, 0x01, 0x01
        /*0010*/ 	.byte	0x02, 0x03, 0x01, 0x00, 0x02, 0x06, 0x01, 0x00, 0x04, 0x0b, 0x08, 0x00, 0x09, 0x00, 0x00, 0x00
        /*0020*/ 	.byte	0x00, 0x00, 0x00, 0x00


//--------------------- .nv.info._ZN7cutlass13device_kernelINS_4gemm6kernel13GemmUniversalIN4cute5tupleIJiiiiEEENS1_10collective13CollectiveMmaINS1_35MainloopSm100TmaUmmaWarpSpecializedILi4ELi2ELi4ENS5_IJNS4_1CILi1EEESB_SB_EEEEENS5_IJNSA_ILi64EEENSA_ILi128EEENSA_ILi32EEEEEEfNS5_IJlSB_lEEEfSI_NS4_8TiledMMAINS4_8MMA_AtomIJNS4_17SM100_MMA_TF32_SSINS_10tfloat32_tESM_fLi64ELi128ELNS4_4UMMA5MajorE0ELSO_0ELNSN_7ScaleInE0ELSP_0EEEEEENS4_6LayoutISC_NS5_IJNSA_ILi0EEEST_ST_EEEEENS5_IJNS4_10UnderscoreESW_SW_EEEEENS4_13SM90_TMA_LOADENS4_14ComposedLayoutINS4_7SwizzleILi3ELi4ELi3EEENS4_18smem_ptr_flag_bitsILi32EEENSS_INS5_IJNSA_ILi8EEESG_EEENS5_IJSG_SB_EEEEEEEvNS4_8identityESZ_S19_vS1A_EENS_8epilogue10collective18CollectiveEpilogueINS1C_23Sm100TmaWarpSpecializedILi4ELi2ELi16ELb1ELb0EEEJSH_NS5_IJNSS_ISE_SB_EENSS_ISG_SB_EEEEEfSI_fSI_NS1C_6fusion15FusionCallbacksIS1G_NS1K_17LinearCombinationIffffLNS_15FloatRoundStyleE2EEESH_S1J_JEEENS4_5SM1004TMEM4LOAD26SM100_TMEM_LOAD_16dp128b8xESZ_S19_NS4_17SM75_U32x4_LDSM_NENS4_14SM90_TMA_STOREES19_NS4_17SM90_U32x4_STSM_NENS4_39AutoVectorizingCopyWithAssumedAlignmentILi128EEEEEEvvEEEEvNT_6ParamsE --------------------------
	.section	.nv.info._ZN7cutlass13device_kernelINS_4gemm6kernel13GemmUniversalIN4cute5tupleIJiiiiEEENS1_10collective13CollectiveMmaINS1_35MainloopSm100TmaUmmaWarpSpecializedILi4ELi2ELi4ENS5_IJNS4_1CILi1EEESB_SB_EEEEENS5_IJNSA_ILi64EEENSA_ILi128EEENSA_ILi32EEEEEEfNS5_IJlSB_lEEEfSI_NS4_8TiledMMAINS4_8MMA_AtomIJNS4_17SM100_MMA_TF32_SSINS_10tfloat32_tESM_fLi64ELi128ELNS4_4UMMA5MajorE0ELSO_0ELNSN_7ScaleInE0ELSP_0EEEEEENS4_6LayoutISC_NS5_IJNSA_ILi0EEEST_ST_EEEEENS5_IJNS4_10UnderscoreESW_SW_EEEEENS4_13SM90_TMA_LOADENS4_14ComposedLayoutINS4_7SwizzleILi3ELi4ELi3EEENS4_18smem_ptr_flag_bitsILi32EEENSS_INS5_IJNSA_ILi8EEESG_EEENS5_IJSG_SB_EEEEEEEvNS4_8identityESZ_S19_vS1A_EENS_8epilogue10collective18CollectiveEpilogueINS1C_23Sm100TmaWarpSpecializedILi4ELi2ELi16ELb1ELb0EEEJSH_NS5_IJNSS_ISE_SB_EENSS_ISG_SB_EEEEEfSI_fSI_NS1C_6fusion15FusionCallbacksIS1G_NS1K_17LinearCombinationIffffLNS_15FloatRoundStyleE2EEESH_S1J_JEEENS4_5SM1004TMEM4LOAD26SM100_TMEM_LOAD_16dp128b8xESZ_S19_NS4_17SM75_U32x4_LDSM_NENS4_14SM90_TMA_STOREES19_NS4_17SM90_U32x4_STSM_NENS4_39AutoVectorizingCopyWithAssumedAlignmentILi128EEEEEEvvEEEEvNT_6ParamsE,"",@"SHT_CUDA_INFO"
	.sectionflags	@""
	.align	4


	//----- nvinfo : EIATTR_CUDA_API_VERSION
	.align		4
        /*0000*/ 	.byte	0x04, 0x37
        /*0002*/ 	.short	(.L_31 - .L_30)
.L_30:
        /*0004*/ 	.word	0x00000082


	//----- nvinfo : EIATTR_KPARAM_INFO
	.align		4
.L_31:
        /*0008*/ 	.byte	0x04, 0x17
        /*000a*/ 	.short	(.L_33 - .L_32)
.L_32:
        /*000c*/ 	.word	0x00000000
        /*0010*/ 	.short	0x0000
        /*0012*/ 	.short	0x0000
        /*0014*/ 	.byte	0x00, 0xf0, 0x01, 0x20


	//----- nvinfo : EIATTR_AT_ENTRY_FRAGMENTS
	.align		4
.L_33:
        /*0018*/ 	.byte	0x04, 0x4f
        /*001a*/ 	.short	(.L_35 - .L_34)


	//   ....[0]....
.L_34:
        /*001c*/ 	.word	0x00000006


	//----- nvinfo : EIATTR_RESERVED_SMEM_USED
	.align		4
.L_35:
        /*0020*/ 	.byte	0x01, 0x41
	.zero		2


	//----- nvinfo : EIATTR_SPARSE_MMA_MASK
	.align		4
        /*0024*/ 	.byte	0x03, 0x50
        /*0026*/ 	.short	0x0000


	//----- nvinfo : EIATTR_TCGEN05_1CTA_USED
	.align		4
        /*0028*/ 	.byte	0x01, 0x51
	.zero		2


	//----- nvinfo : EIATTR_MAXREG_COUNT
	.align		4
        /*002c*/ 	.byte	0x03, 0x1b
        /*002e*/ 	.short	0x00ff


	//----- nvinfo : EIATTR_NUM_BARRIERS
	.align		4
        /*0030*/ 	.byte	0x02, 0x4c
        /*0032*/ 	.byte	0x07
	.zero		1


	//----- nvinfo : EIATTR_EXTERNS
	.align		4
        /*0034*/ 	.byte	0x04, 0x0f
        /*0036*/ 	.short	(.L_37 - .L_36)


	//   ....[0]....
	.align		4
.L_36:
        /*0038*/ 	.word	index@(__assertfail)


	//----- nvinfo : EIATTR_MERCURY_ISA_VERSION
	.align		4
.L_37:
        /*003c*/ 	.byte	0x03, 0x5f
        /*003e*/ 	.short	0x0101


	//----- nvinfo : EIATTR_INT_WARP_WIDE_INSTR_OFFSETS
	.align		4
        /*0040*/ 	.byte	0x04, 0x31
        /*0042*/ 	.short	(.L_39 - .L_38)


	//   ....[0]....
.L_38:
        /*0044*/ 	.word	0x00001de0


	//   ....[1]....
        /*0048*/ 	.word	0x00003880


	//   ....[2]....
        /*004c*/ 	.word	0x000038b0


	//   ....[3]....
        /*0050*/ 	.word	0x00003900


	//   ....[4]....
        /*0054*/ 	.word	0x00004210


	//   ....[5]....
        /*0058*/ 	.word	0x00004270


	//   ....[6]....
        /*005c*/ 	.word	0x00004350


	//   ....[7]....
        /*0060*/ 	.word	0x000043c0


	//   ....[8]....
        /*0064*/ 	.word	0x000044d0


	//   ....[9]....
        /*0068*/ 	.word	0x00004560


	//   ....[10]....
        /*006c*/ 	.word	0x00004730


	//   ....[11]....
        /*0070*/ 	.word	0x00004890


	//----- nvinfo : EIATTR_COOP_GROUP_MASK_REGIDS
	.align		4
.L_39:
        /*0074*/ 	.byte	0x04, 0x29
        /*0076*/ 	.short	(.L_41 - .L_40)


	//   ....[0]....
.L_40:
        /*0078*/ 	.word	0xffffffff


	//   ....[1]....
        /*007c*/ 	.word	0xffffffff


	//   ....[2]....
        /*0080*/ 	.word	0xffffffff


	//   ....[3]....
        /*0084*/ 	.word	0xffffffff


	//   ....[4]....
        /*0088*/ 	.word	0xffffffff


	//   ....[5]....
        /*008c*/ 	.word	0xffffffff


	//   ....[6]....
        /*0090*/ 	.word	0xffffffff


	//   ....[7]....
        /*0094*/ 	.word	0xffffffff


	//   ....[8]....
        /*0098*/ 	.word	0xffffffff


	//   ....[9]....
        /*009c*/ 	.word	0xffffffff


	//   ....[10]....
        /*00a0*/ 	.word	0xffffffff


	//   ....[11]....
        /*00a4*/ 	.word	0xffffffff


	//   ....[12]....
        /*00a8*/ 	.word	0xffffffff


	//----- nvinfo : EIATTR_COOP_GROUP_INSTR_OFFSETS
	.align		4
.L_41:
        /*00ac*/ 	.byte	0x04, 0x28
        /*00ae*/ 	.short	(.L_43 - .L_42)


	//   ....[0]....
.L_42:
        /*00b0*/ 	.word	0x00000090


	//   ....[1]....
        /*00b4*/ 	.word	0x000004d0


	//   ....[2]....
        /*00b8*/ 	.word	0x00000640


	//   ....[3]....
        /*00bc*/ 	.word	0x000007e0


	//   ....[4]....
        /*00c0*/ 	.word	0x000008e0


	//   ....[5]....
        /*00c4*/ 	.word	0x00000a50


	//   ....[6]....
        /*00c8*/ 	.word	0x00000bf0


	//   ....[7]....
        /*00cc*/ 	.word	0x00001cc0


	//   ....[8]....
        /*00d0*/ 	.word	0x00002aa0


	//   ....[9]....
        /*00d4*/ 	.word	0x00002cb0


	//   ....[10]....
        /*00d8*/ 	.word	0x00002ce0


	//   ....[11]....
        /*00dc*/ 	.word	0x00003770


	//   ....[12]....
        /*00e0*/ 	.word	0x000039a0


	//----- nvinfo : EIATTR_VRC_CTA_INIT_COUNT
	.align		4
.L_43:
        /*00e4*/ 	.byte	0x02, 0x4a
        /*00e6*/ 	.byte	0x80
	.zero		1


	//----- nvinfo : EIATTR_SYSCALL_OFFSETS
	.align		4
        /*00e8*/ 	.byte	0x04, 0x46
        /*00ea*/ 	.short	(.L_45 - .L_44)


	//   ....[0]....
.L_44:
        /*00ec*/ 	.word	0x00005350


	//   ....[1]....
        /*00f0*/ 	.word	0x00005440


	//   ....[2]....
        /*00f4*/ 	.word	0x00005c70


	//   ....[3]....
        /*00f8*/ 	.word	0x00006430


	//   ....[4]....
        /*00fc*/ 	.word	0x00006b90


	//   ....[5]....
        /*0100*/ 	.word	0x000072f0


	//----- nvinfo : EIATTR_MBARRIER_INSTR_OFFSETS
	.align		4
.L_45:
        /*0104*/ 	.byte	0x04, 0x39
        /*0106*/ 	.short	(.L_47 - .L_46)


	//   ....[0]....
.L_46:
        /*0108*/ 	.word	0x000005b0
        /*010c*/ 	.word	0x000000ff
        /*0110*/ 	.word	0x00000000
        /*0114*/ 	.short	0x0100
        /*0116*/ 	.byte	0x05
	.zero		1


	//   ....[1]....
        /*0118*/ 	.word	0x000005c0
        /*011c*/ 	.word	0x000000ff
        /*0120*/ 	.word	0x00000020
        /*0124*/ 	.short	0x0100
        /*0126*/ 	.byte	0x05
	.zero		1


	//   ....[2]....
        /*0128*/ 	.word	0x000005d0
        /*012c*/ 	.word	0x000000ff
        /*0130*/ 	.word	0x00000008
        /*0134*/ 	.short	0x0100
        /*0136*/ 	.byte	0x05
	.zero		1


	//   ....[3]....
        /*0138*/ 	.word	0x000005e0
        /*013c*/ 	.word	0x000000ff
        /*0140*/ 	.word	0x00000028
        /*0144*/ 	.short	0x0100
        /*0146*/ 	.byte	0x05
	.zero		1


	//   ....[4]....
        /*0148*/ 	.word	0x000005f0
        /*014c*/ 	.word	0x000000ff
        /*0150*/ 	.word	0x00000010
        /*0154*/ 	.short	0x0100
        /*0156*/ 	.byte	0x05
	.zero		1


	//   ....[5]....
        /*0158*/ 	.word	0x00000600
        /*015c*/ 	.word	0x000000ff
        /*0160*/ 	.word	0x00000030
        /*0164*/ 	.short	0x0100
        /*0166*/ 	.byte	0x05
	.zero		1


	//   ....[6]....
        /*0168*/ 	.word	0x00000610
        /*016c*/ 	.word	0x000000ff
        /*0170*/ 	.word	0x00000018
        /*0174*/ 	.short	0x0100
        /*0176*/ 	.byte	0x05
	.zero		1


	//   ....[7]....
        /*0178*/ 	.word	0x00000620
        /*017c*/ 	.word	0x000000ff
        /*0180*/ 	.word	0x00000038
        /*0184*/ 	.short	0x0100
        /*0186*/ 	.byte	0x05
	.zero		1


	//   ....[8]....
        /*0188*/ 	.word	0x00000750
        /*018c*/ 	.word	0x000000ff
        /*0190*/ 	.word	0x00000040
        /*0194*/ 	.short	0x0100
        /*0196*/ 	.byte	0x07
	.zero		1


	//   ....[9]....
        /*0198*/ 	.word	0x00000760
        /*019c*/ 	.word	0x000000ff
        /*01a0*/ 	.word	0x00000060
        /*01a4*/ 	.short	0x0100
        /*01a6*/ 	.byte	0x07
	.zero		1


	//   ....[10]....
        /*01a8*/ 	.word	0x00000770
        /*01ac*/ 	.word	0x000000ff
        /*01b0*/ 	.word	0x00000048
        /*01b4*/ 	.short	0x0100
        /*01b6*/ 	.byte	0x07
	.zero		1


	//   ....[11]....
        /*01b8*/ 	.word	0x00000780
        /*01bc*/ 	.word	0x000000ff
        /*01c0*/ 	.word	0x00000068
        /*01c4*/ 	.short	0x0100
        /*01c6*/ 	.byte	0x07
	.zero		1


	//   ....[12]....
        /*01c8*/ 	.word	0x00000790
        /*01cc*/ 	.word	0x000000ff
        /*01d0*/ 	.word	0x00000050
        /*01d4*/ 	.short	0x0100
        /*01d6*/ 	.byte	0x07
	.zero		1


	//   ....[13]....
        /*01d8*/ 	.word	0x000007a0
        /*01dc*/ 	.word	0x000000ff
        /*01e0*/ 	.word	0x00000070
        /*01e4*/ 	.short	0x0100
        /*01e6*/ 	.byte	0x07
	.zero		1


	//   ....[14]....
        /*01e8*/ 	.word	0x000007b0
        /*01ec*/ 	.word	0x000000ff
        /*01f0*/ 	.word	0x00000058
        /*01f4*/ 	.short	0x0100
        /*01f6*/ 	.byte	0x07
	.zero		1


	//   ....[15]....
        /*01f8*/ 	.word	0x000007c0
        /*01fc*/ 	.word	0x000000ff
        /*0200*/ 	.word	0x00000078
        /*0204*/ 	.short	0x0100
        /*0206*/ 	.byte	0x07
	.zero		1


	//   ....[16]....
        /*0208*/ 	.word	0x000008b0
        /*020c*/ 	.word	0x000000ff
        /*0210*/ 	.word	0x00000080
        /*0214*/ 	.short	0x0100
        /*0216*/ 	.byte	0x05
	.zero		1


	//   ....[17]....
        /*0218*/ 	.word	0x000008c0
        /*021c*/ 	.word	0x000000ff
        /*0220*/ 	.word	0x00000088
        /*0224*/ 	.short	0x0100
        /*0226*/ 	.byte	0x05
	.zero		1


	//   ....[18]....
        /*0228*/ 	.word	0x00000a00
        /*022c*/ 	.word	0x000000ff
        /*0230*/ 	.word	0x00000090
        /*0234*/ 	.short	0x0100
        /*0236*/ 	.byte	0x05
	.zero		1


	//   ....[19]....
        /*0238*/ 	.word	0x00000a10
        /*023c*/ 	.word	0x000000ff
        /*0240*/ 	.word	0x000000a0
        /*0244*/ 	.short	0x0100
        /*0246*/ 	.byte	0x05
	.zero		1


	//   ....[20]....
        /*0248*/ 	.word	0x00000a20
        /*024c*/ 	.word	0x000000ff
        /*0250*/ 	.word	0x00000098
        /*0254*/ 	.short	0x0100
        /*0256*/ 	.byte	0x05
	.zero		1


	//   ....[21]....
        /*0258*/ 	.word	0x00000a30
        /*025c*/ 	.word	0x000000ff
        /*0260*/ 	.word	0x000000a8
        /*0264*/ 	.short	0x0100
        /*0266*/ 	.byte	0x05
	.zero		1


	//   ....[22]....
        /*0268*/ 	.word	0x00000b60
        /*026c*/ 	.word	0x000000ff
        /*0270*/ 	.word	0x000000b0
        /*0274*/ 	.short	0x0100
        /*0276*/ 	.byte	0x07
	.zero		1


	//   ....[23]....
        /*0278*/ 	.word	0x00000b70
        /*027c*/ 	.word	0x000000ff
        /*0280*/ 	.word	0x000000d0
        /*0284*/ 	.short	0x0100
        /*0286*/ 	.byte	0x07
	.zero		1


	//   ....[24]....
        /*0288*/ 	.word	0x00000b80
        /*028c*/ 	.word	0x000000ff
        /*0290*/ 	.word	0x000000b8
        /*0294*/ 	.short	0x0100
        /*0296*/ 	.byte	0x07
	.zero		1


	//   ....[25]....
        /*0298*/ 	.word	0x00000b90
        /*029c*/ 	.word	0x000000ff
        /*02a0*/ 	.word	0x000000d8
        /*02a4*/ 	.short	0x0100
        /*02a6*/ 	.byte	0x07
	.zero		1


	//   ....[26]....
        /*02a8*/ 	.word	0x00000ba0
        /*02ac*/ 	.word	0x000000ff
        /*02b0*/ 	.word	0x000000c0
        /*02b4*/ 	.short	0x0100
        /*02b6*/ 	.byte	0x07
	.zero		1


	//   ....[27]....
        /*02b8*/ 	.word	0x00000bb0
        /*02bc*/ 	.word	0x000000ff
        /*02c0*/ 	.word	0x000000e0
        /*02c4*/ 	.short	0x0100
        /*02c6*/ 	.byte	0x07
	.zero		1


	//   ....[28]....
        /*02c8*/ 	.word	0x00000bc0
        /*02cc*/ 	.word	0x000000ff
        /*02d0*/ 	.word	0x000000c8
        /*02d4*/ 	.short	0x0100
        /*02d6*/ 	.byte	0x07
	.zero		1


	//   ....[29]....
        /*02d8*/ 	.word	0x00000bd0
        /*02dc*/ 	.word	0x000000ff
        /*02e0*/ 	.word	0x000000e8
        /*02e4*/ 	.short	0x0100
        /*02e6*/ 	.byte	0x07
	.zero		1


	//   ....[30]....
        /*02e8*/ 	.word	0x00000cc0
        /*02ec*/ 	.word	0x000000ff
        /*02f0*/ 	.word	0x000000f0
        /*02f4*/ 	.short	0x0100
        /*02f6*/ 	.byte	0x05
	.zero		1


	//   ....[31]....
        /*02f8*/ 	.word	0x00000cd0
        /*02fc*/ 	.word	0x000000ff
        /*0300*/ 	.word	0x00000100
        /*0304*/ 	.short	0x0100
        /*0306*/ 	.byte	0x05
	.zero		1


	//   ....[32]....
        /*0308*/ 	.word	0x00000ce0
        /*030c*/ 	.word	0x000000ff
        /*0310*/ 	.word	0x000000f8
        /*0314*/ 	.short	0x0100
        /*0316*/ 	.byte	0x05
	.zero		1


	//   ....[33]....
        /*0318*/ 	.word	0x00000cf0
        /*031c*/ 	.word	0x000000ff
        /*0320*/ 	.word	0x00000108
        /*0324*/ 	.short	0x0100
        /*0326*/ 	.byte	0x05
	.zero		1


	//   ....[34]....
        /*0328*/ 	.word	0x000015c0
        /*032c*/ 	.word	0x00000002
        /*0330*/ 	.word	0x00000100
        /*0334*/ 	.short	0x010a
        /*0336*/ 	.byte	0xff
	.zero		1


	//   ....[35]....
        /*0338*/ 	.word	0x000015f0
        /*033c*/ 	.word	0x00000002
        /*0340*/ 	.word	0x000000f0
        /*0344*/ 	.short	0x0101
        /*0346*/ 	.byte	0xff
	.zero		1


	//   ....[36]....
        /*0348*/ 	.word	0x000016c0
        /*034c*/ 	.word	0x000000ff
        /*0350*/ 	.word	0x00000020
        /*0354*/ 	.short	0x010a
        /*0356*/ 	.byte	0x08
	.zero		1


	//   ....[37]....
        /*0358*/ 	.word	0x00001760
        /*035c*/ 	.word	0x000000ff
        /*0360*/ 	.word	0x00000020
        /*0364*/ 	.short	0x010a
        /*0366*/ 	.byte	0x21
	.zero		1


	//   ....[38]....
        /*0368*/ 	.word	0x000018b0
        /*036c*/ 	.word	0x000000ff
        /*0370*/ 	.word	0x00000020
        /*0374*/ 	.short	0x010a
        /*0376*/ 	.byte	0x08
	.zero		1


	//   ....[39]....
        /*0378*/ 	.word	0x000019c0
        /*037c*/ 	.word	0x000000ff
        /*0380*/ 	.word	0x00000088
        /*0384*/ 	.short	0x0101
        /*0386*/ 	.byte	0x04
	.zero		1


	//   ....[40]....
        /*0388*/ 	.word	0x000019e0
        /*038c*/ 	.word	0x000000ff
        /*0390*/ 	.word	0x00000020
        /*0394*/ 	.short	0x010a
        /*0396*/ 	.byte	0x08
	.zero		1


	//   ....[41]....
        /*0398*/ 	.word	0x00001a60
        /*039c*/ 	.word	0x000000ff
        /*03a0*/ 	.word	0x00000020
        /*03a4*/ 	.short	0x010a
        /*03a6*/ 	.byte	0x11
	.zero		1


	//   ....[42]....
        /*03a8*/ 	.word	0x00001bb0
        /*03ac*/ 	.word	0x000000ff
        /*03b0*/ 	.word	0x00000020
        /*03b4*/ 	.short	0x010a
        /*03b6*/ 	.byte	0x08
	.zero		1


	//   ....[43]....
        /*03b8*/ 	.word	0x00001cf0
        /*03bc*/ 	.word	0x00000002
        /*03c0*/ 	.word	0x00000090
        /*03c4*/ 	.short	0x010a
        /*03c6*/ 	.byte	0xff
	.zero		1


	//   ....[44]....
        /*03c8*/ 	.word	0x00001db0
        /*03cc*/ 	.word	0x00000002
        /*03d0*/ 	.word	0x00000000
        /*03d4*/ 	.short	0x0101
        /*03d6*/ 	.byte	0xff
	.zero		1


	//   ....[45]....
        /*03d8*/ 	.word	0x00002310
        /*03dc*/ 	.word	0x000000ff
        /*03e0*/ 	.word	0x00000000
        /*03e4*/ 	.short	0x010a
        /*03e6*/ 	.byte	0x05
	.zero		1


	//   ....[46]....
        /*03e8*/ 	.word	0x000023a0
        /*03ec*/ 	.word	0x000000ff
        /*03f0*/ 	.word	0x00000000
        /*03f4*/ 	.short	0x010a
        /*03f6*/ 	.byte	0x05
	.zero		1


	//   ....[47]....
        /*03f8*/ 	.word	0x00002430
        /*03fc*/ 	.word	0x000000ff
        /*0400*/ 	.word	0x00000000
        /*0404*/ 	.short	0x010a
        /*0406*/ 	.byte	0x05
	.zero		1


	//   ....[48]....
        /*0408*/ 	.word	0x000024d0
        /*040c*/ 	.word	0x00000000
        /*0410*/ 	.word	0x00000000
        /*0414*/ 	.short	0x010a
        /*0416*/ 	.byte	0xff
	.zero		1


	//   ....[49]....
        /*0418*/ 	.word	0x000025f0
        /*041c*/ 	.word	0x00000000
        /*0420*/ 	.word	0x000000f0
        /*0424*/ 	.short	0x010a
        /*0426*/ 	.byte	0xff
	.zero		1


	//   ....[50]....
        /*0428*/ 	.word	0x00002660
        /*042c*/ 	.word	0x00000000
        /*0430*/ 	.word	0x00000000
        /*0434*/ 	.short	0x0101
        /*0436*/ 	.byte	0xff
	.zero		1


	//   ....[51]....
        /*0438*/ 	.word	0x00002680
        /*043c*/ 	.word	0x000000ff
        /*0440*/ 	.word	0x000000a0
        /*0444*/ 	.short	0x010a
        /*0446*/ 	.byte	0x05
	.zero		1


	//   ....[52]....
        /*0448*/ 	.word	0x000027a0
        /*044c*/ 	.word	0x00000000
        /*0450*/ 	.word	0x00000090
        /*0454*/ 	.short	0x010a
        /*0456*/ 	.byte	0xff
	.zero		1


	//   ....[53]....
        /*0458*/ 	.word	0x000028a0
        /*045c*/ 	.word	0x00000000
        /*0460*/ 	.word	0x00000000
        /*0464*/ 	.short	0x0101
        /*0466*/ 	.byte	0xff
	.zero		1


	//   ....[54]....
        /*0468*/ 	.word	0x00002930
        /*046c*/ 	.word	0x000000ff
        /*0470*/ 	.word	0x000000a0
        /*0474*/ 	.short	0x0106
        /*0476*/ 	.byte	0x05
	.zero		1


	//   ....[55]....
        /*0478*/ 	.word	0x00002950
        /*047c*/ 	.word	0x000000ff
        /*0480*/ 	.word	0x000000a0
        /*0484*/ 	.short	0x010a
        /*0486*/ 	.byte	0x05
	.zero		1


	//   ....[56]....
        /*0488*/ 	.word	0x000029e0
        /*048c*/ 	.word	0x000000ff
        /*0490*/ 	.word	0x000000a0
        /*0494*/ 	.short	0x0106
        /*0496*/ 	.byte	0x04
	.zero		1


	//   ....[57]....
        /*0498*/ 	.word	0x00002a20
        /*049c*/ 	.word	0x00000000
        /*04a0*/ 	.word	0x000000a0
        /*04a4*/ 	.short	0x010a
        /*04a6*/ 	.byte	0xff
	.zero		1


	//   ....[58]....
        /*04a8*/ 	.word	0x00002f60
        /*04ac*/ 	.word	0x00000000
        /*04b0*/ 	.word	0x00000090
        /*04b4*/ 	.short	0x010a
        /*04b6*/ 	.byte	0xff
	.zero		1


	//   ....[59]....
        /*04b8*/ 	.word	0x00003060
        /*04bc*/ 	.word	0x00000003
        /*04c0*/ 	.word	0x00000000
        /*04c4*/ 	.short	0x0101
        /*04c6*/ 	.byte	0xff
	.zero		1


	//   ....[60]....
        /*04c8*/ 	.word	0x00003070
        /*04cc*/ 	.word	0x000000ff
        /*04d0*/ 	.word	0x00000000
        /*04d4*/ 	.short	0x010a
        /*04d6*/ 	.byte	0x06
	.zero		1


	//   ....[61]....
        /*04d8*/ 	.word	0x000030f0
        /*04dc*/ 	.word	0x000000ff
        /*04e0*/ 	.word	0x000000d0
        /*04e4*/ 	.short	0x010a
        /*04e6*/ 	.byte	0x07
	.zero		1


	//   ....[62]....
        /*04e8*/ 	.word	0x000031d0
        /*04ec*/ 	.word	0x000000ff
        /*04f0*/ 	.word	0x00000000
        /*04f4*/ 	.short	0x010a
        /*04f6*/ 	.byte	0x06
	.zero		1


	//   ....[63]....
        /*04f8*/ 	.word	0x00003300
        /*04fc*/ 	.word	0x000000ff
        /*0500*/ 	.word	0x00000000
        /*0504*/ 	.short	0x010a
        /*0506*/ 	.byte	0x1a
	.zero		1


	//   ....[64]....
        /*0508*/ 	.word	0x000035a0
        /*050c*/ 	.word	0x000000ff
        /*0510*/ 	.word	0x00000000
        /*0514*/ 	.short	0x010a
        /*0516*/ 	.byte	0x06
	.zero		1


	//   ....[65]....
        /*0518*/ 	.word	0x00003630
        /*051c*/ 	.word	0x000000ff
        /*0520*/ 	.word	0x00000000
        /*0524*/ 	.short	0x010a
        /*0526*/ 	.byte	0x06
	.zero		1


	//   ....[66]....
        /*0528*/ 	.word	0x000036c0
        /*052c*/ 	.word	0x000000ff
        /*0530*/ 	.word	0x00000000
        /*0534*/ 	.short	0x010a
        /*0536*/ 	.byte	0x06
	.zero		1


	//   ....[67]....
        /*0538*/ 	.word	0x00003750
        /*053c*/ 	.word	0x000000ff
        /*0540*/ 	.word	0x00000000
        /*0544*/ 	.short	0x010a
        /*0546*/ 	.byte	0x07
	.zero		1


	//   ....[68]....
        /*0548*/ 	.word	0x00003bc0
        /*054c*/ 	.word	0x00000000
        /*0550*/ 	.word	0x00000090
        /*0554*/ 	.short	0x010a
        /*0556*/ 	.byte	0xff
	.zero		1


	//   ....[69]....
        /*0558*/ 	.word	0x00003c80
        /*055c*/ 	.word	0x00000000
        /*0560*/ 	.word	0x00000000
        /*0564*/ 	.short	0x0101
        /*0566*/ 	.byte	0xff
	.zero		1


	//   ....[70]....
        /*0568*/ 	.word	0x00003fa0
        /*056c*/ 	.word	0x000000ff
        /*0570*/ 	.word	0x00000088
        /*0574*/ 	.short	0x010a
        /*0576*/ 	.byte	0x07
	.zero		1


	//   ....[71]....
        /*0578*/ 	.word	0x00004190
        /*057c*/ 	.word	0x000000ff
        /*0580*/ 	.word	0x00000060
        /*0584*/ 	.short	0x010a
        /*0586*/ 	.byte	0x07
	.zero		1


	//   ....[72]....
        /*0588*/ 	.word	0x00004300
        /*058c*/ 	.word	0x000000ff
        /*0590*/ 	.word	0x00000040
        /*0594*/ 	.short	0x010b
        /*0596*/ 	.byte	0x07
	.zero		1


	//   ....[73]....
        /*0598*/ 	.word	0x00004310
        /*059c*/ 	.word	0x000000ff
        /*05a0*/ 	.word	0x00000000
        /*05a4*/ 	.short	0x0101
        /*05a6*/ 	.byte	0x08
	.zero		1


	//   ....[74]....
        /*05a8*/ 	.word	0x00004320
        /*05ac*/ 	.word	0x000000ff
        /*05b0*/ 	.word	0x00000068
        /*05b4*/ 	.short	0x010a
        /*05b6*/ 	.byte	0x07
	.zero		1


	//   ....[75]....
        /*05b8*/ 	.word	0x00004470
        /*05bc*/ 	.word	0x000000ff
        /*05c0*/ 	.word	0x00000048
        /*05c4*/ 	.short	0x010b
        /*05c6*/ 	.byte	0x07
	.zero		1


	//   ....[76]....
        /*05c8*/ 	.word	0x00004480
        /*05cc*/ 	.word	0x000000ff
        /*05d0*/ 	.word	0x00000000
        /*05d4*/ 	.short	0x0101
        /*05d6*/ 	.byte	0x08
	.zero		1


	//   ....[77]....
        /*05d8*/ 	.word	0x00004490
        /*05dc*/ 	.word	0x000000ff
        /*05e0*/ 	.word	0x00000070
        /*05e4*/ 	.short	0x010a
        /*05e6*/ 	.byte	0x07
	.zero		1


	//   ....[78]....
        /*05e8*/ 	.word	0x00004610
        /*05ec*/ 	.word	0x000000ff
        /*05f0*/ 	.word	0x00000050
        /*05f4*/ 	.short	0x010b
        /*05f6*/ 	.byte	0x07
	.zero		1


	//   ....[79]....
        /*05f8*/ 	.word	0x00004650
        /*05fc*/ 	.word	0x000000ff
        /*0600*/ 	.word	0x00000000
        /*0604*/ 	.short	0x0101
        /*0606*/ 	.byte	0x08
	.zero		1


	//   ....[80]....
        /*0608*/ 	.word	0x00004690
        /*060c*/ 	.word	0x000000ff
        /*0610*/ 	.word	0x00000078
        /*0614*/ 	.short	0x010a
        /*0616*/ 	.byte	0x07
	.zero		1


	//   ....[81]....
        /*0618*/ 	.word	0x000048d0
        /*061c*/ 	.word	0x000000ff
        /*0620*/ 	.word	0x00000058
        /*0624*/ 	.short	0x010b
        /*0626*/ 	.byte	0x07
	.zero		1


	//   ....[82]....
        /*0628*/ 	.word	0x000048f0
        /*062c*/ 	.word	0x000000ff
        /*0630*/ 	.word	0x00000000
        /*0634*/ 	.short	0x0101
        /*0636*/ 	.byte	0x0d
	.zero		1


	//   ....[83]....
        /*0638*/ 	.word	0x00004920
        /*063c*/ 	.word	0x000000ff
        /*0640*/ 	.word	0x00000060
        /*0644*/ 	.short	0x010a
        /*0646*/ 	.byte	0x07
	.zero		1


	//   ....[84]....
        /*0648*/ 	.word	0x00004940
        /*064c*/ 	.word	0x000000ff
        /*0650*/ 	.word	0x00000068
        /*0654*/ 	.short	0x010a
        /*0656*/ 	.byte	0x07
	.zero		1


	//   ....[85]....
        /*0658*/ 	.word	0x00004960
        /*065c*/ 	.word	0x000000ff
        /*0660*/ 	.word	0x00000070
        /*0664*/ 	.short	0x010a
        /*0666*/ 	.byte	0x07
	.zero		1


	//   ....[86]....
        /*0668*/ 	.word	0x000049a0
        /*066c*/ 	.word	0x00000000
        /*0670*/ 	.word	0x00000078
        /*0674*/ 	.short	0x010a
        /*0676*/ 	.byte	0xff
	.zero		1


	//   ....[87]....
        /*0678*/ 	.word	0x00004d10
        /*067c*/ 	.word	0x00000000
        /*0680*/ 	.word	0x00000090
        /*0684*/ 	.short	0x010a
        /*0686*/ 	.byte	0xff
	.zero		1


	//   ....[88]....
        /*0688*/ 	.word	0x00004e20
        /*068c*/ 	.word	0x00000000
        /*0690*/ 	.word	0x00000000
        /*0694*/ 	.short	0x0101
        /*0696*/ 	.byte	0xff
	.zero		1


	//   ....[89]....
        /*0698*/ 	.word	0x000058a0
        /*069c*/ 	.word	0x000000ff
        /*06a0*/ 	.word	0x00000040
        /*06a4*/ 	.short	0x010a
        /*06a6*/ 	.byte	0x30
	.zero		1


	//   ....[90]....
        /*06a8*/ 	.word	0x000058e0
        /*06ac*/ 	.word	0x00000056
        /*06b0*/ 	.word	0x000000b0
        /*06b4*/ 	.short	0x010a
        /*06b6*/ 	.byte	0xff
	.zero		1


	//   ....[91]....
        /*06b8*/ 	.word	0x00005a50
        /*06bc*/ 	.word	0x000000ff
        /*06c0*/ 	.word	0x00000040
        /*06c4*/ 	.short	0x010a
        /*06c6*/ 	.byte	0x30
	.zero		1


	//   ....[92]....
        /*06c8*/ 	.word	0x00005b50
        /*06cc*/ 	.word	0x00000056
        /*06d0*/ 	.word	0x000000b0
        /*06d4*/ 	.short	0x010a
        /*06d6*/ 	.byte	0xff
	.zero		1


	//   ....[93]....
        /*06d8*/ 	.word	0x00006150
        /*06dc*/ 	.word	0x00000000
        /*06e0*/ 	.word	0x00000000
        /*06e4*/ 	.short	0x0101
        /*06e6*/ 	.byte	0xff
	.zero		1


	//   ....[94]....
        /*06e8*/ 	.word	0x00006160
        /*06ec*/ 	.word	0x00000002
        /*06f0*/ 	.word	0x00000040
        /*06f4*/ 	.short	0x010a
        /*06f6*/ 	.byte	0xff
	.zero		1


	//   ....[95]....
        /*06f8*/ 	.word	0x00006230
        /*06fc*/ 	.word	0x00000002
        /*0700*/ 	.word	0x00000040
        /*0704*/ 	.short	0x010a
        /*0706*/ 	.byte	0xff
	.zero		1


	//   ....[96]....
        /*0708*/ 	.word	0x000068b0
        /*070c*/ 	.word	0x00000010
        /*0710*/ 	.word	0x00000000
        /*0714*/ 	.short	0x0101
        /*0716*/ 	.byte	0xff
	.zero		1


	//   ....[97]....
        /*0718*/ 	.word	0x000068d0
        /*071c*/ 	.word	0x00000000
        /*0720*/ 	.word	0x00000040
        /*0724*/ 	.short	0x010a
        /*0726*/ 	.byte	0xff
	.zero		1


	//   ....[98]....
        /*0728*/ 	.word	0x00006990
        /*072c*/ 	.word	0x00000000
        /*0730*/ 	.word	0x00000040
        /*0734*/ 	.short	0x010a
        /*0736*/ 	.byte	0xff
	.zero		1


	//   ....[99]....
        /*0738*/ 	.word	0x00007010
        /*073c*/ 	.word	0x00000010
        /*0740*/ 	.word	0x00000000
        /*0744*/ 	.short	0x0101
        /*0746*/ 	.byte	0xff
	.zero		1


	//   ....[100]....
        /*0748*/ 	.word	0x00007030
        /*074c*/ 	.word	0x00000002
        /*0750*/ 	.word	0x00000040
        /*0754*/ 	.short	0x010a
        /*0756*/ 	.byte	0xff
	.zero		1


	//   ....[101]....
        /*0758*/ 	.word	0x000070f0
        /*075c*/ 	.word	0x00000002
        /*0760*/ 	.word	0x00000040
        /*0764*/ 	.short	0x010a
        /*0766*/ 	.byte	0xff
	.zero		1


	//   ....[102]....
        /*0768*/ 	.word	0x00007390
        /*076c*/ 	.word	0x000000ff
        /*0770*/ 	.word	0x00000000
        /*0774*/ 	.short	0x0101
        /*0776*/ 	.byte	0x05
	.zero		1


	//   ....[103]....
        /*0778*/ 	.word	0x000077d0
        /*077c*/ 	.word	0x00000000
        /*0780*/ 	.word	0x00000000
        /*0784*/ 	.short	0x0101
        /*0786*/ 	.byte	0xff
	.zero		1


	//   ....[104]....
        /*0788*/ 	.word	0x00007a40
        /*078c*/ 	.word	0x000000ff
        /*0790*/ 	.word	0x00000000
        /*0794*/ 	.short	0x0101
        /*0796*/ 	.byte	0x04
	.zero		1


	//   ....[105]....
        /*0798*/ 	.word	0x00007a60
        /*079c*/ 	.word	0x00000002
        /*07a0*/ 	.word	0x00000100
        /*07a4*/ 	.short	0x010a
        /*07a6*/ 	.byte	0xff
	.zero		1


	//   ....[106]....
        /*07a8*/ 	.word	0x00007ac0
        /*07ac*/ 	.word	0x00000002
        /*07b0*/ 	.word	0x00000020
        /*07b4*/ 	.short	0x010a
        /*07b6*/ 	.byte	0xff
	.zero		1


	//   ....[107]....
        /*07b8*/ 	.word	0x00007b20
        /*07bc*/ 	.word	0x00000002
        /*07c0*/ 	.word	0x00000020
        /*07c4*/ 	.short	0x010a
        /*07c6*/ 	.byte	0xff
	.zero		1


	//   ....[108]....
        /*07c8*/ 	.word	0x00007b70
        /*07cc*/ 	.word	0x00000002
        /*07d0*/ 	.word	0x00000090
        /*07d4*/ 	.short	0x010a
        /*07d6*/ 	.byte	0xff
	.zero		1


	//   ....[109]....
        /*07d8*/ 	.word	0x00007bd0
        /*07dc*/ 	.word	0x00000000
        /*07e0*/ 	.word	0x00000000
        /*07e4*/ 	.short	0x010a
        /*07e6*/ 	.byte	0xff
	.zero		1


	//   ....[110]....
        /*07e8*/ 	.word	0x00007c30
        /*07ec*/ 	.word	0x00000000
        /*07f0*/ 	.word	0x00000000
        /*07f4*/ 	.short	0x010a
        /*07f6*/ 	.byte	0xff
	.zero		1


	//   ....[111]....
        /*07f8*/ 	.word	0x00007c90
        /*07fc*/ 	.word	0x00000000
        /*0800*/ 	.word	0x00000000
        /*0804*/ 	.short	0x010a
        /*0806*/ 	.byte	0xff
	.zero		1


	//   ....[112]....
        /*0808*/ 	.word	0x00007ce0
        /*080c*/ 	.word	0x00000000
        /*0810*/ 	.word	0x000000f0
        /*0814*/ 	.short	0x010a
        /*0816*/ 	.byte	0xff
	.zero		1


	//   ....[113]....
        /*0818*/ 	.word	0x00007d40
        /*081c*/ 	.word	0x00000000
        /*0820*/ 	.word	0x000000a0
        /*0824*/ 	.short	0x010a
        /*0826*/ 	.byte	0xff
	.zero		1


	//   ....[114]....
        /*0828*/ 	.word	0x00007d90
        /*082c*/ 	.word	0x00000000
        /*0830*/ 	.word	0x00000090
        /*0834*/ 	.short	0x010a
        /*0836*/ 	.byte	0xff
	.zero		1


	//   ....[115]....
        /*0838*/ 	.word	0x00007df0
        /*083c*/ 	.word	0x00000000
        /*0840*/ 	.word	0x000000a0
        /*0844*/ 	.short	0x010a
        /*0846*/ 	.byte	0xff
	.zero		1


	//   ....[116]....
        /*0848*/ 	.word	0x00007e40
        /*084c*/ 	.word	0x00000000
        /*0850*/ 	.word	0x00000090
        /*0854*/ 	.short	0x010a
        /*0856*/ 	.byte	0xff
	.zero		1


	//   ....[117]....
        /*0858*/ 	.word	0x00007ea0
        /*085c*/ 	.word	0x00000002
        /*0860*/ 	.word	0x000000d0
        /*0864*/ 	.short	0x010a
        /*0866*/ 	.byte	0xff
	.zero		1


	//   ....[118]....
        /*0868*/ 	.word	0x00007f00
        /*086c*/ 	.word	0x00000000
        /*0870*/ 	.word	0x00000000
        /*0874*/ 	.short	0x010a
        /*0876*/ 	.byte	0xff
	.zero		1


	//   ....[119]....
        /*0878*/ 	.word	0x00007f60
        /*087c*/ 	.word	0x00000000
        /*0880*/ 	.word	0x00000000
        /*0884*/ 	.short	0x010a
        /*0886*/ 	.byte	0xff
	.zero		1


	//   ....[120]....
        /*0888*/ 	.word	0x00007fc0
        /*088c*/ 	.word	0x00000000
        /*0890*/ 	.word	0x00000000
        /*0894*/ 	.short	0x010a
        /*0896*/ 	.byte	0xff
	.zero		1


	//   ....[121]....
        /*0898*/ 	.word	0x00008020
        /*089c*/ 	.word	0x00000000
        /*08a0*/ 	.word	0x00000000
        /*08a4*/ 	.short	0x010a
        /*08a6*/ 	.byte	0xff
	.zero		1


	//   ....[122]....
        /*08a8*/ 	.word	0x00008080
        /*08ac*/ 	.word	0x00000000
        /*08b0*/ 	.word	0x00000000
        /*08b4*/ 	.short	0x010a
        /*08b6*/ 	.byte	0xff
	.zero		1


	//   ....[123]....
        /*08b8*/ 	.word	0x000080d0
        /*08bc*/ 	.word	0x00000000
        /*08c0*/ 	.word	0x00000090
        /*08c4*/ 	.short	0x010a
        /*08c6*/ 	.byte	0xff
	.zero		1


	//   ....[124]....
        /*08c8*/ 	.word	0x00008130
        /*08cc*/ 	.word	0x00000000
        /*08d0*/ 	.word	0x00000088
        /*08d4*/ 	.short	0x010a
        /*08d6*/ 	.byte	0xff
	.zero		1


	//   ....[125]....
        /*08d8*/ 	.word	0x00008190
        /*08dc*/ 	.word	0x00000000
        /*08e0*/ 	.word	0x00000060
        /*08e4*/ 	.short	0x010a
        /*08e6*/ 	.byte	0xff
	.zero		1


	//   ....[126]....
        /*08e8*/ 	.word	0x000081f0
        /*08ec*/ 	.word	0x00000000
        /*08f0*/ 	.word	0x00000068
        /*08f4*/ 	.short	0x010a
        /*08f6*/ 	.byte	0xff
	.zero		1


	//   ....[127]....
        /*08f8*/ 	.word	0x00008250
        /*08fc*/ 	.word	0x00000000
        /*0900*/ 	.word	0x00000070
        /*0904*/ 	.short	0x010a
        /*0906*/ 	.byte	0xff
	.zero		1


	//   ....[128]....
        /*0908*/ 	.word	0x000082b0
        /*090c*/ 	.word	0x00000000
        /*0910*/ 	.word	0x00000078
        /*0914*/ 	.short	0x010a
        /*0916*/ 	.byte	0xff
	.zero		1


	//   ....[129]....
        /*0918*/ 	.word	0x00008310
        /*091c*/ 	.word	0x00000000
        /*0920*/ 	.word	0x00000060
        /*0924*/ 	.short	0x010a
        /*0926*/ 	.byte	0xff
	.zero		1


	//   ....[130]....
        /*0928*/ 	.word	0x00008370
        /*092c*/ 	.word	0x00000000
        /*0930*/ 	.word	0x00000068
        /*0934*/ 	.short	0x010a
        /*0936*/ 	.byte	0xff
	.zero		1


	//   ....[131]....
        /*0938*/ 	.word	0x000083d0
        /*093c*/ 	.word	0x00000000
        /*0940*/ 	.word	0x00000070
        /*0944*/ 	.short	0x010a
        /*0946*/ 	.byte	0xff
	.zero		1


	//   ....[132]....
        /*0948*/ 	.word	0x00008420
        /*094c*/ 	.word	0x00000000
        /*0950*/ 	.word	0x00000090
        /*0954*/ 	.short	0x010a
        /*0956*/ 	.byte	0xff
	.zero		1


	//   ....[133]....
        /*0958*/ 	.word	0x00008480
        /*095c*/ 	.word	0x00000000
        /*0960*/ 	.word	0x00000040
        /*0964*/ 	.short	0x010a
        /*0966*/ 	.byte	0xff
	.zero		1


	//   ....[134]....
        /*0968*/ 	.word	0x000084d0
        /*096c*/ 	.word	0x00000056
        /*0970*/ 	.word	0x000000b0
        /*0974*/ 	.short	0x010a
        /*0976*/ 	.byte	0xff
	.zero		1


	//   ....[135]....
        /*0978*/ 	.word	0x00008520
        /*097c*/ 	.word	0x00000002
        /*0980*/ 	.word	0x00000040
        /*0984*/ 	.short	0x010a
        /*0986*/ 	.byte	0xff
	.zero		1


	//   ....[136]....
        /*0988*/ 	.word	0x00008570
        /*098c*/ 	.word	0x00000000
        /*0990*/ 	.word	0x00000040
        /*0994*/ 	.short	0x010a
        /*0996*/ 	.byte	0xff
	.zero		1


	//   ....[137]....
        /*0998*/ 	.word	0x000085c0
        /*099c*/ 	.word	0x00000002
        /*09a0*/ 	.word	0x00000040
        /*09a4*/ 	.short	0x010a
        /*09a6*/ 	.byte	0xff
	.zero		1


	//----- nvinfo : EIATTR_NUM_MBARRIERS
	.align		4
.L_47:
        /*09a8*/ 	.byte	0x03, 0x38
        /*09aa*/ 	.short	0x0022


	//----- nvinfo : EIATTR_EXIT_INSTR_OFFSETS
	.align		4
        /*09ac*/ 	.byte	0x04, 0x1c
        /*09ae*/ 	.short	(.L_49 - .L_48)


	//   ....[0]....
.L_48:
        /*09b0*/ 	.word	0x00002500


	//   ....[1]....
        /*09b4*/ 	.word	0x000029f0


	//   ....[2]....
        /*09b8*/ 	.word	0x00002a50


	//   ....[3]....
        /*09bc*/ 	.word	0x000039b0


	//   ....[4]....
        /*09c0*/ 	.word	0x000049d0


	//   ....[5]....
        /*09c4*/ 	.word	0x00004a10


	//   ....[6]....
        /*09c8*/ 	.word	0x00007930


	//   ....[7]....
        /*09cc*/ 	.word	0x000079b0


	//   ....[8]....
        /*09d0*/ 	.word	0x000079e0


	//   ....[9]....
        /*09d4*/ 	.word	0x00007a50


	//----- nvinfo : EIATTR_MAX_THREADS
	.align		4
.L_49:
        /*09d8*/ 	.byte	0x04, 0x05
        /*09da*/ 	.short	(.L_51 - .L_50)
.L_50:
        /*09dc*/ 	.word	0x00000100
        /*09e0*/ 	.word	0x00000001
        /*09e4*/ 	.word	0x00000001


	//----- nvinfo : EIATTR_CRS_STACK_SIZE
	.align		4
.L_51:
        /*09e8*/ 	.byte	0x04, 0x1e
        /*09ea*/ 	.short	(.L_53 - .L_52)
.L_52:
        /*09ec*/ 	.word	0x00000000


	//----- nvinfo : EIATTR_CBANK_PARAM_SIZE
	.align		4
.L_53:
        /*09f0*/ 	.byte	0x03, 0x19
        /*09f2*/ 	.short	0x0800


	//----- nvinfo : EIATTR_PARAM_CBANK
	.align		4
        /*09f4*/ 	.byte	0x04, 0x0a
        /*09f6*/ 	.short	(.L_55 - .L_54)
	.align		4
.L_54:
        /*09f8*/ 	.word	index@(.nv.constant0._ZN7cutlass13device_kernelINS_4gemm6kernel13GemmUniversalIN4cute5tupleIJiiiiEEENS1_10collective13CollectiveMmaINS1_35MainloopSm100TmaUmmaWarpSpecializedILi4ELi2ELi4ENS5_IJNS4_1CILi1EEESB_SB_EEEEENS5_IJNSA_ILi64EEENSA_ILi128EEENSA_ILi32EEEEEEfNS5_IJlSB_lEEEfSI_NS4_8TiledMMAINS4_8MMA_AtomIJNS4_17SM100_MMA_TF32_SSINS_10tfloat32_tESM_fLi64ELi128ELNS4_4UMMA5MajorE0ELSO_0ELNSN_7ScaleInE0ELSP_0EEEEEENS4_6LayoutISC_NS5_IJNSA_ILi0EEEST_ST_EEEEENS5_IJNS4_10UnderscoreESW_SW_EEEEENS4_13SM90_TMA_LOADENS4_14ComposedLayoutINS4_7SwizzleILi3ELi4ELi3EEENS4_18smem_ptr_flag_bitsILi32EEENSS_INS5_IJNSA_ILi8EEESG_EEENS5_IJSG_SB_EEEEEEEvNS4_8identityESZ_S19_vS1A_EENS_8epilogue10collective18CollectiveEpilogueINS1C_23Sm100TmaWarpSpecializedILi4ELi2ELi16ELb1ELb0EEEJSH_NS5_IJNSS_ISE_SB_EENSS_ISG_SB_EEEEEfSI_fSI_NS1C_6fusion15FusionCallbacksIS1G_NS1K_17LinearCombinationIffffLNS_15FloatRoundStyleE2EEESH_S1J_JEEENS4_5SM1004TMEM4LOAD26SM100_TMEM_LOAD_16dp128b8xESZ_S19_NS4_17SM75_U32x4_LDSM_NENS4_14SM90_TMA_STOREES19_NS4_17SM90_U32x4_STSM_NENS4_39AutoVectorizingCopyWithAssumedAlignmentILi128EEEEEEvvEEEEvNT_6ParamsE)
        /*09fc*/ 	.short	0x0380
        /*09fe*/ 	.short	0x0800


	//----- nvinfo : EIATTR_SW_WAR
	.align		4
.L_55:
        /*0a00*/ 	.byte	0x04, 0x36
        /*0a02*/ 	.short	(.L_57 - .L_56)
.L_56:
        /*0a04*/ 	.word	0x00000008
.L_57:


//--------------------- .nv.callgraph             --------------------------
	.section	.nv.callgraph,"",@"SHT_CUDA_CALLGRAPH"
	.align	4
	.sectionentsize	8
	.align		4
        /*0000*/ 	.word	0x00000000
	.align		4
        /*0004*/ 	.word	0xffffffff
	.align		4
        /*0008*/ 	.word	index@(_ZN7cutlass13device_kernelINS_4gemm6kernel13GemmUniversalIN4cute5tupleIJiiiiEEENS1_10collective13CollectiveMmaINS1_35MainloopSm100TmaUmmaWarpSpecializedILi4ELi2ELi4ENS5_IJNS4_1CILi1EEESB_SB_EEEEENS5_IJNSA_ILi64EEENSA_ILi128EEENSA_ILi32EEEEEEfNS5_IJlSB_lEEEfSI_NS4_8TiledMMAINS4_8MMA_AtomIJNS4_17SM100_MMA_TF32_SSINS_10tfloat32_tESM_fLi64ELi128ELNS4_4UMMA5MajorE0ELSO_0ELNSN_7ScaleInE0ELSP_0EEEEEENS4_6LayoutISC_NS5_IJNSA_ILi0EEEST_ST_EEEEENS5_IJNS4_10UnderscoreESW_SW_EEEEENS4_13SM90_TMA_LOADENS4_14ComposedLayoutINS4_7SwizzleILi3ELi4ELi3EEENS4_18smem_ptr_flag_bitsILi32EEENSS_INS5_IJNSA_ILi8EEESG_EEENS5_IJSG_SB_EEEEEEEvNS4_8identityESZ_S19_vS1A_EENS_8epilogue10collective18CollectiveEpilogueINS1C_23Sm100TmaWarpSpecializedILi4ELi2ELi16ELb1ELb0EEEJSH_NS5_IJNSS_ISE_SB_EENSS_ISG_SB_EEEEEfSI_fSI_NS1C_6fusion15FusionCallbacksIS1G_NS1K_17LinearCombinationIffffLNS_15FloatRoundStyleE2EEESH_S1J_JEEENS4_5SM1004TMEM4LOAD26SM100_TMEM_LOAD_16dp128b8xESZ_S19_NS4_17SM75_U32x4_LDSM_NENS4_14SM90_TMA_STOREES19_NS4_17SM90_U32x4_STSM_NENS4_39AutoVectorizingCopyWithAssumedAlignmentILi128EEEEEEvvEEEEvNT_6ParamsE)
	.align		4
        /*000c*/ 	.word	index@(__assertfail)
	.align		4
        /*0010*/ 	.word	0x00000000
	.align		4
        /*0014*/ 	.word	0xfffffffe
	.align		4
        /*0018*/ 	.word	0x00000000
	.align		4
        /*001c*/ 	.word	0xfffffffd
	.align		4
        /*0020*/ 	.word	0x00000000
	.align		4
        /*0024*/ 	.word	0xfffffffc


//--------------------- .nv.constant4             --------------------------
	.section	.nv.constant4,"a",@progbits
	.align	8
	.align		8
.nv.constant4:
        /*0000*/ 	.dword	__assertfail
	.align		8
        /*0008*/ 	.dword	__unnamed_1
	.align		8
        /*0010*/ 	.dword	__unnamed_2
	.align		8
        /*0018*/ 	.dword	_ZN40_INTERNAL_d8082cdc_4_k_cu_b5ff4948_290994cuda3std3__45__cpo5beginE
	.align		8
        /*0020*/ 	.dword	_ZN40_INTERNAL_d8082cdc_4_k_cu_b5ff4948_290994cuda3std3__45__cpo3endE
	.align		8
        /*0028*/ 	.dword	_ZN40_INTERNAL_d8082cdc_4_k_cu_b5ff4948_290994cuda3std3__45__cpo6cbeginE
	.align		8
        /*0030*/ 	.dword	_ZN40_INTERNAL_d8082cdc_4_k_cu_b5ff4948_290994cuda3std3__45__cpo4cendE
	.align		8
        /*0038*/ 	.dword	_ZN40_INTERNAL_d8082cdc_4_k_cu_b5ff4948_290994cuda3std3__442_GLOBAL__N__d8082cdc_4_k_cu_b5ff4948_290996ignoreE
	.align		8
        /*0040*/ 	.dword	_ZN40_INTERNAL_d8082cdc_4_k_cu_b5ff4948_290994cuda3std3__419piecewise_constructE
	.align		8
        /*0048*/ 	.dword	_ZN40_INTERNAL_d8082cdc_4_k_cu_b5ff4948_290994cuda3std3__48in_placeE
	.align		8
        /*0050*/ 	.dword	_ZN40_INTERNAL_d8082cdc_4_k_cu_b5ff4948_290994cuda3std6ranges3__45__cpo4swapE
	.align		8
        /*0058*/ 	.dword	_ZN40_INTERNAL_d8082cdc_4_k_cu_b5ff4948_290994cuda3std6ranges3__45__cpo9iter_moveE
	.align		8
        /*0060*/ 	.dword	_ZN40_INTERNAL_d8082cdc_4_k_cu_b5ff4948_290994cute7productE
	.align		8
        /*0068*/ 	.dword	_ZN40_INTERNAL_d8082cdc_4_k_cu_b5ff4948_290994cute1_E
	.align		8
        /*0070*/ 	.dword	$str$25
	.align		8
        /*0078*/ 	.dword	$str$26
	.align		8
        /*0080*/ 	.dword	$str$27
	.align		8
        /*0088*/ 	.dword	$str$28


//--------------------- .text._ZN7cutlass13device_kernelINS_4gemm6kernel13GemmUniversalIN4cute5tupleIJiiiiEEENS1_10collective13CollectiveMmaINS1_35MainloopSm100TmaUmmaWarpSpecializedILi4ELi2ELi4ENS5_IJNS4_1CILi1EEESB_SB_EEEEENS5_IJNSA_ILi64EEENSA_ILi128EEENSA_ILi32EEEEEEfNS5_IJlSB_lEEEfSI_NS4_8TiledMMAINS4_8MMA_AtomIJNS4_17SM100_MMA_TF32_SSINS_10tfloat32_tESM_fLi64ELi128ELNS4_4UMMA5MajorE0ELSO_0ELNSN_7ScaleInE0ELSP_0EEEEEENS4_6LayoutISC_NS5_IJNSA_ILi0EEEST_ST_EEEEENS5_IJNS4_10UnderscoreESW_SW_EEEEENS4_13SM90_TMA_LOADENS4_14ComposedLayoutINS4_7SwizzleILi3ELi4ELi3EEENS4_18smem_ptr_flag_bitsILi32EEENSS_INS5_IJNSA_ILi8EEESG_EEENS5_IJSG_SB_EEEEEEEvNS4_8identityESZ_S19_vS1A_EENS_8epilogue10collective18CollectiveEpilogueINS1C_23Sm100TmaWarpSpecializedILi4ELi2ELi16ELb1ELb0EEEJSH_NS5_IJNSS_ISE_SB_EENSS_ISG_SB_EEEEEfSI_fSI_NS1C_6fusion15FusionCallbacksIS1G_NS1K_17LinearCombinationIffffLNS_15FloatRoundStyleE2EEESH_S1J_JEEENS4_5SM1004TMEM4LOAD26SM100_TMEM_LOAD_16dp128b8xESZ_S19_NS4_17SM75_U32x4_LDSM_NENS4_14SM90_TMA_STOREES19_NS4_17SM90_U32x4_STSM_NENS4_39AutoVectorizingCopyWithAssumedAlignmentILi128EEEEEEvvEEEEvNT_6ParamsE --------------------------
	.section	.text._ZN7cutlass13device_kernelINS_4gemm6kernel13GemmUniversalIN4cute5tupleIJiiiiEEENS1_10collective13CollectiveMmaINS1_35MainloopSm100TmaUmmaWarpSpecializedILi4ELi2ELi4ENS5_IJNS4_1CILi1EEESB_SB_EEEEENS5_IJNSA_ILi64EEENSA_ILi128EEENSA_ILi32EEEEEEfNS5_IJlSB_lEEEfSI_NS4_8TiledMMAINS4_8MMA_AtomIJNS4_17SM100_MMA_TF32_SSINS_10tfloat32_tESM_fLi64ELi128ELNS4_4UMMA5MajorE0ELSO_0ELNSN_7ScaleInE0ELSP_0EEEEEENS4_6LayoutISC_NS5_IJNSA_ILi0EEEST_ST_EEEEENS5_IJNS4_10UnderscoreESW_SW_EEEEENS4_13SM90_TMA_LOADENS4_14ComposedLayoutINS4_7SwizzleILi3ELi4ELi3EEENS4_18smem_ptr_flag_bitsILi32EEENSS_INS5_IJNSA_ILi8EEESG_EEENS5_IJSG_SB_EEEEEEEvNS4_8identityESZ_S19_vS1A_EENS_8epilogue10collective18CollectiveEpilogueINS1C_23Sm100TmaWarpSpecializedILi4ELi2ELi16ELb1ELb0EEEJSH_NS5_IJNSS_ISE_SB_EENSS_ISG_SB_EEEEEfSI_fSI_NS1C_6fusion15FusionCallbacksIS1G_NS1K_17LinearCombinationIffffLNS_15FloatRoundStyleE2EEESH_S1J_JEEENS4_5SM1004TMEM4LOAD26SM100_TMEM_LOAD_16dp128b8xESZ_S19_NS4_17SM75_U32x4_LDSM_NENS4_14SM90_TMA_STOREES19_NS4_17SM90_U32x4_STSM_NENS4_39AutoVectorizingCopyWithAssumedAlignmentILi128EEEEEEvvEEEEvNT_6ParamsE,"ax",@progbits
	.align	128
.text._ZN7cutlass13device_kernelINS_4gemm6kernel13GemmUniversalIN4cute5tupleIJiiiiEEENS1_10collective13CollectiveMmaINS1_35MainloopSm100TmaUmmaWarpSpecializedILi4ELi2ELi4ENS5_IJNS4_1CILi1EEESB_SB_EEEEENS5_IJNSA_ILi64EEENSA_ILi128EEENSA_ILi32EEEEEEfNS5_IJlSB_lEEEfSI_NS4_8TiledMMAINS4_8MMA_AtomIJNS4_17SM100_MMA_TF32_SSINS_10tfloat32_tESM_fLi64ELi128ELNS4_4UMMA5MajorE0ELSO_0ELNSN_7ScaleInE0ELSP_0EEEEEENS4_6LayoutISC_NS5_IJNSA_ILi0EEEST_ST_EEEEENS5_IJNS4_10UnderscoreESW_SW_EEEEENS4_13SM90_TMA_LOADENS4_14ComposedLayoutINS4_7SwizzleILi3ELi4ELi3EEENS4_18smem_ptr_flag_bitsILi32EEENSS_INS5_IJNSA_ILi8EEESG_EEENS5_IJSG_SB_EEEEEEEvNS4_8identityESZ_S19_vS1A_EENS_8epilogue10collective18CollectiveEpilogueINS1C_23Sm100TmaWarpSpecializedILi4ELi2ELi16ELb1ELb0EEEJSH_NS5_IJNSS_ISE_SB_EENSS_ISG_SB_EEEEEfSI_fSI_NS1C_6fusion15FusionCallbacksIS1G_NS1K_17LinearCombinationIffffLNS_15FloatRoundStyleE2EEESH_S1J_JEEENS4_5SM1004TMEM4LOAD26SM100_TMEM_LOAD_16dp128b8xESZ_S19_NS4_17SM75_U32x4_LDSM_NENS4_14SM90_TMA_STOREES19_NS4_17SM90_U32x4_STSM_NENS4_39AutoVectorizingCopyWithAssumedAlignmentILi128EEEEEEvvEEEEvNT_6ParamsE:
        .type           _ZN7cutlass13device_kernelINS_4gemm6kernel13GemmUniversalIN4cute5tupleIJiiiiEEENS1_10collective13CollectiveMmaINS1_35MainloopSm100TmaUmmaWarpSpecializedILi4ELi2ELi4ENS5_IJNS4_1CILi1EEESB_SB_EEEEENS5_IJNSA_ILi64EEENSA_ILi128EEENSA_ILi32EEEEEEfNS5_IJlSB_lEEEfSI_NS4_8TiledMMAINS4_8MMA_AtomIJNS4_17SM100_MMA_TF32_SSINS_10tfloat32_tESM_fLi64ELi128ELNS4_4UMMA5MajorE0ELSO_0ELNSN_7ScaleInE0ELSP_0EEEEEENS4_6LayoutISC_NS5_IJNSA_ILi0EEEST_ST_EEEEENS5_IJNS4_10UnderscoreESW_SW_EEEEENS4_13SM90_TMA_LOADENS4_14ComposedLayoutINS4_7SwizzleILi3ELi4ELi3EEENS4_18smem_ptr_flag_bitsILi32EEENSS_INS5_IJNSA_ILi8EEESG_EEENS5_IJSG_SB_EEEEEEEvNS4_8identityESZ_S19_vS1A_EENS_8epilogue10collective18CollectiveEpilogueINS1C_23Sm100TmaWarpSpecializedILi4ELi2ELi16ELb1ELb0EEEJSH_NS5_IJNSS_ISE_SB_EENSS_ISG_SB_EEEEEfSI_fSI_NS1C_6fusion15FusionCallbacksIS1G_NS1K_17LinearCombinationIffffLNS_15FloatRoundStyleE2EEESH_S1J_JEEENS4_5SM1004TMEM4LOAD26SM100_TMEM_LOAD_16dp128b8xESZ_S19_NS4_17SM75_U32x4_LDSM_NENS4_14SM90_TMA_STOREES19_NS4_17SM90_U32x4_STSM_NENS4_39AutoVectorizingCopyWithAssumedAlignmentILi128EEEEEEvvEEEEvNT_6ParamsE,@function
        .size           _ZN7cutlass13device_kernelINS_4gemm6kernel13GemmUniversalIN4cute5tupleIJiiiiEEENS1_10collective13CollectiveMmaINS1_35MainloopSm100TmaUmmaWarpSpecializedILi4ELi2ELi4ENS5_IJNS4_1CILi1EEESB_SB_EEEEENS5_IJNSA_ILi64EEENSA_ILi128EEENSA_ILi32EEEEEEfNS5_IJlSB_lEEEfSI_NS4_8TiledMMAINS4_8MMA_AtomIJNS4_17SM100_MMA_TF32_SSINS_10tfloat32_tESM_fLi64ELi128ELNS4_4UMMA5MajorE0ELSO_0ELNSN_7ScaleInE0ELSP_0EEEEEENS4_6LayoutISC_NS5_IJNSA_ILi0EEEST_ST_EEEEENS5_IJNS4_10UnderscoreESW_SW_EEEEENS4_13SM90_TMA_LOADENS4_14ComposedLayoutINS4_7SwizzleILi3ELi4ELi3EEENS4_18smem_ptr_flag_bitsILi32EEENSS_INS5_IJNSA_ILi8EEESG_EEENS5_IJSG_SB_EEEEEEEvNS4_8identityESZ_S19_vS1A_EENS_8epilogue10collective18CollectiveEpilogueINS1C_23Sm100TmaWarpSpecializedILi4ELi2ELi16ELb1ELb0EEEJSH_NS5_IJNSS_ISE_SB_EENSS_ISG_SB_EEEEEfSI_fSI_NS1C_6fusion15FusionCallbacksIS1G_NS1K_17LinearCombinationIffffLNS_15FloatRoundStyleE2EEESH_S1J_JEEENS4_5SM1004TMEM4LOAD26SM100_TMEM_LOAD_16dp128b8xESZ_S19_NS4_17SM75_U32x4_LDSM_NENS4_14SM90_TMA_STOREES19_NS4_17SM90_U32x4_STSM_NENS4_39AutoVectorizingCopyWithAssumedAlignmentILi128EEEEEEvvEEEEvNT_6ParamsE,(.L_x_176 - _ZN7cutlass13device_kernelINS_4gemm6kernel13GemmUniversalIN4cute5tupleIJiiiiEEENS1_10collective13CollectiveMmaINS1_35MainloopSm100TmaUmmaWarpSpecializedILi4ELi2ELi4ENS5_IJNS4_1CILi1EEESB_SB_EEEEENS5_IJNSA_ILi64EEENSA_ILi128EEENSA_ILi32EEEEEEfNS5_IJlSB_lEEEfSI_NS4_8TiledMMAINS4_8MMA_AtomIJNS4_17SM100_MMA_TF32_SSINS_10tfloat32_tESM_fLi64ELi128ELNS4_4UMMA5MajorE0ELSO_0ELNSN_7ScaleInE0ELSP_0EEEEEENS4_6LayoutISC_NS5_IJNSA_ILi0EEEST_ST_EEEEENS5_IJNS4_10UnderscoreESW_SW_EEEEENS4_13SM90_TMA_LOADENS4_14ComposedLayoutINS4_7SwizzleILi3ELi4ELi3EEENS4_18smem_ptr_flag_bitsILi32EEENSS_INS5_IJNSA_ILi8EEESG_EEENS5_IJSG_SB_EEEEEEEvNS4_8identityESZ_S19_vS1A_EENS_8epilogue10collective18CollectiveEpilogueINS1C_23Sm100TmaWarpSpecializedILi4ELi2ELi16ELb1ELb0EEEJSH_NS5_IJNSS_ISE_SB_EENSS_ISG_SB_EEEEEfSI_fSI_NS1C_6fusion15FusionCallbacksIS1G_NS1K_17LinearCombinationIffffLNS_15FloatRoundStyleE2EEESH_S1J_JEEENS4_5SM1004TMEM4LOAD26SM100_TMEM_LOAD_16dp128b8xESZ_S19_NS4_17SM75_U32x4_LDSM_NENS4_14SM90_TMA_STOREES19_NS4_17SM90_U32x4_STSM_NENS4_39AutoVectorizingCopyWithAssumedAlignmentILi128EEEEEEvvEEEEvNT_6ParamsE)
        .other          _ZN7cutlass13device_kernelINS_4gemm6kernel13GemmUniversalIN4cute5tupleIJiiiiEEENS1_10collective13CollectiveMmaINS1_35MainloopSm100TmaUmmaWarpSpecializedILi4ELi2ELi4ENS5_IJNS4_1CILi1EEESB_SB_EEEEENS5_IJNSA_ILi64EEENSA_ILi128EEENSA_ILi32EEEEEEfNS5_IJlSB_lEEEfSI_NS4_8TiledMMAINS4_8MMA_AtomIJNS4_17SM100_MMA_TF32_SSINS_10tfloat32_tESM_fLi64ELi128ELNS4_4UMMA5MajorE0ELSO_0ELNSN_7ScaleInE0ELSP_0EEEEEENS4_6LayoutISC_NS5_IJNSA_ILi0EEEST_ST_EEEEENS5_IJNS4_10UnderscoreESW_SW_EEEEENS4_13SM90_TMA_LOADENS4_14ComposedLayoutINS4_7SwizzleILi3ELi4ELi3EEENS4_18smem_ptr_flag_bitsILi32EEENSS_INS5_IJNSA_ILi8EEESG_EEENS5_IJSG_SB_EEEEEEEvNS4_8identityESZ_S19_vS1A_EENS_8epilogue10collective18CollectiveEpilogueINS1C_23Sm100TmaWarpSpecializedILi4ELi2ELi16ELb1ELb0EEEJSH_NS5_IJNSS_ISE_SB_EENSS_ISG_SB_EEEEEfSI_fSI_NS1C_6fusion15FusionCallbacksIS1G_NS1K_17LinearCombinationIffffLNS_15FloatRoundStyleE2EEESH_S1J_JEEENS4_5SM1004TMEM4LOAD26SM100_TMEM_LOAD_16dp128b8xESZ_S19_NS4_17SM75_U32x4_LDSM_NENS4_14SM90_TMA_STOREES19_NS4_17SM90_U32x4_STSM_NENS4_39AutoVectorizingCopyWithAssumedAlignmentILi128EEEEEEvvEEEEvNT_6ParamsE,@"STO_CUDA_ENTRY STV_DEFAULT"
_ZN7cutlass13device_kernelINS_4gemm6kernel13GemmUniversalIN4cute5tupleIJiiiiEEENS1_10collective13CollectiveMmaINS1_35MainloopSm100TmaUmmaWarpSpecializedILi4ELi2ELi4ENS5_IJNS4_1CILi1EEESB_SB_EEEEENS5_IJNSA_ILi64EEENSA_ILi128EEENSA_ILi32EEEEEEfNS5_IJlSB_lEEEfSI_NS4_8TiledMMAINS4_8MMA_AtomIJNS4_17SM100_MMA_TF32_SSINS_10tfloat32_tESM_fLi64ELi128ELNS4_4UMMA5MajorE0ELSO_0ELNSN_7ScaleInE0ELSP_0EEEEEENS4_6LayoutISC_NS5_IJNSA_ILi0EEEST_ST_EEEEENS5_IJNS4_10UnderscoreESW_SW_EEEEENS4_13SM90_TMA_LOADENS4_14ComposedLayoutINS4_7SwizzleILi3ELi4ELi3EEENS4_18smem_ptr_flag_bitsILi32EEENSS_INS5_IJNSA_ILi8EEESG_EEENS5_IJSG_SB_EEEEEEEvNS4_8identityESZ_S19_vS1A_EENS_8epilogue10collective18CollectiveEpilogueINS1C_23Sm100TmaWarpSpecializedILi4ELi2ELi16ELb1ELb0EEEJSH_NS5_IJNSS_ISE_SB_EENSS_ISG_SB_EEEEEfSI_fSI_NS1C_6fusion15FusionCallbacksIS1G_NS1K_17LinearCombinationIffffLNS_15FloatRoundStyleE2EEESH_S1J_JEEENS4_5SM1004TMEM4LOAD26SM100_TMEM_LOAD_16dp128b8xESZ_S19_NS4_17SM75_U32x4_LDSM_NENS4_14SM90_TMA_STOREES19_NS4_17SM90_U32x4_STSM_NENS4_39AutoVectorizingCopyWithAssumedAlignmentILi128EEEEEEvvEEEEvNT_6ParamsE:
[----:B------:R-:W1:Y:S01]  /*0000*/  LDC R1, c[0x0][0x37c] ;  /* 0x0000df00ff017b82 */ /* 0x000e620000000800 */
[----:B------:R-:W2:Y:S01]  /*0010*/  S2R R77, SR_TID.X ;  /* 0x00000000004d7919 */ /* 0x000ea20000002100 */
[----:B------:R-:W3:Y:S01]  /*0020*/  LDCU.64 UR4, c[0x0][0x890] ;  /* 0x00011200ff0477ac */ /* 0x000ee20008000a00 */
[----:B------:R-:W-:Y:S02]  /*0030*/  PRMT R64, RZ, 0x7610, R64 ;  /* 0x00007610ff407816 */ /* 0x000fe40000000040 */
[----:B------:R-:W-:Y:S01]  /*0040*/  ELECT P5, URZ, PT ;  /* 0x0000000000ff782f */ /* 0x000fe200038a0000 */
[----:B------:R-:W4:Y:S01]  /*0050*/  LDCU.64 UR46, c[0x0][0x358] ;  /* 0x00006b00ff2e77ac */ /* 0x000f220008000a00 */
[----:B---3--:R-:W-:-:S04]  /*0060*/  UISETP.NE.U32.AND UP0, UPT, UR4, URZ, UPT ;  /* 0x000000ff0400728c */ /* 0x008fc8000bf05070 */
[----:B------:R-:W-:Y:S01]  /*0070*/  UISETP.NE.AND.EX UP0, UPT, UR5, URZ, UPT, UP0 ;  /* 0x000000ff0500728c */ /* 0x000fe2000bf05300 */
[----:B--2---:R-:W-:-:S05]  /*0080*/  SHF.R.U32.HI R69, RZ, 0x5, R77 ;  /* 0x00000005ff457819 */ /* 0x004fca000001164d */
[----:B------:R-:W2:Y:S02]  /*0090*/  SHFL.IDX PT, R0, R69, RZ, 0x1f ;  /* 0x00001fff45007589 */ /* 0x000ea400000e0000 */
[----:B--2---:R-:W-:Y:S01]  /*00a0*/  R2UR UR8, R0 ;  /* 0x00000000000872ca */ /* 0x004fe200000e0000 */
[----:B-1--4-:R-:W-:-:S14]  /*00b0*/  BRA.U UP0, `(.L_x_0) ;  /* 0x00000001002c7547 */ /* 0x012fdc000b800000 */
[----:B------:R-:W1:Y:S02]  /*00c0*/  LDCU.64 UR6, c[0x0][0x888] ;  /* 0x00011100ff0677ac */ /* 0x000e640008000a00 */
[----:B-1----:R-:W-:-:S04]  /*00d0*/  UISETP.NE.U32.AND UP0, UPT, UR6, URZ, UPT ;  /* 0x000000ff0600728c */ /* 0x002fc8000bf05070 */
[----:B------:R-:W-:-:S09]  /*00e0*/  UISETP.NE.AND.EX UP0, UPT, UR7, URZ, UPT, UP0 ;  /* 0x000000ff0700728c */ /* 0x000fd2000bf05300 */
[----:B------:R-:W-:Y:S05]  /*00f0*/  BRA.U !UP0, `(.L_x_1) ;  /* 0x0000000108107547 */ /* 0x000fea000b800000 */
[----:B------:R-:W1:Y:S02]  /*0100*/  LDC.64 R2, c[0x0][0x888] ;  /* 0x00022200ff027b82 */ /* 0x000e640000000a00 */
[----:B-1----:R1:W5:Y:S01]  /*0110*/  LDG.E R35, desc[UR46][R2.64] ;  /* 0x0000002e02237981 */ /* 0x002362000c1e1900 */
[----:B------:R-:W-:Y:S01]  /*0120*/  HFMA2 R64, -RZ, RZ, 0, 5.9604644775390625e-08 ;  /* 0x00000001ff407431 */ /* 0x000fe200000001ff */
[----:B------:R-:W-:Y:S05]  /*0130*/  BRA `(.L_x_0) ;  /* 0x00000000000c7947 */ /* 0x000fea0003800000 */
.L_x_1:
[----:B------:R-:W1:Y:S01]  /*0140*/  LDCU UR6, c[0x0][0x880] ;  /* 0x00011000ff0677ac */ /* 0x000e620008000800 */
[----:B------:R-:W-:Y:S01]  /*0150*/  HFMA2 R64, -RZ, RZ, 0, 5.9604644775390625e-08 ;  /* 0x00000001ff407431 */ /* 0x000fe200000001ff */
[----:B-1----:R-:W-:-:S07]  /*0160*/  MOV R35, UR6 ;  /* 0x0000000600237c02 */ /* 0x002fce0008000f00 */
.L_x_0:
[----:B------:R-:W2:Y:S02]  /*0170*/  LDCU.64 UR6, c[0x0][0x8b0] ;  /* 0x00011600ff0677ac */ /* 0x000ea40008000a00 */
[----:B--2---:R-:W-:-:S04]  /*0180*/  UISETP.NE.U32.AND UP0, UPT, UR6, URZ, UPT ;  /* 0x000000ff0600728c */ /* 0x004fc8000bf05070 */
[----:B------:R-:W-:-:S09]  /*0190*/  UISETP.NE.AND.EX UP0, UPT, UR7, URZ, UPT, UP0 ;  /* 0x000000ff0700728c */ /* 0x000fd2000bf05300 */
[----:B------:R-:W-:Y:S05]  /*01a0*/  BRA.U UP0, `(.L_x_2) ;  /* 0x0000000100247547 */ /* 0x000fea000b800000 */
[----:B------:R-:W2:Y:S02]  /*01b0*/  LDCU.64 UR6, c[0x0][0x8a8] ;  /* 0x00011500ff0677ac */ /* 0x000ea40008000a00 */
[----:B--2---:R-:W-:-:S04]  /*01c0*/  UISETP.NE.U32.AND UP0, UPT, UR6, URZ, UPT ;  /* 0x000000ff0600728c */ /* 0x004fc8000bf05070 */
[----:B------:R-:W-:-:S09]  /*01d0*/  UISETP.NE.AND.EX UP0, UPT, UR7, URZ, UPT, UP0 ;  /* 0x000000ff0700728c */ /* 0x000fd2000bf05300 */
[----:B------:R-:W-:Y:S05]  /*01e0*/  BRA.U !UP0, `(.L_x_3) ;  /* 0x00000001080c7547 */ /* 0x000fea000b800000 */
[----:B-1----:R-:W1:Y:S02]  /*01f0*/  LDC.64 R2, c[0x0][0x8a8] ;  /* 0x00022a00ff027b82 */ /* 0x002e640000000a00 */
[----:B-1----:R2:W5:Y:S01]  /*0200*/  LDG.E R33, desc[UR46][R2.64] ;  /* 0x0000002e02217981 */ /* 0x002562000c1e1900 */
[----:B------:R-:W-:Y:S05]  /*0210*/  BRA `(.L_x_2) ;  /* 0x0000000000087947 */ /* 0x000fea0003800000 */
.L_x_3:
[----:B------:R-:W2:Y:S02]  /*0220*/  LDCU UR6, c[0x0][0x8a0] ;  /* 0x00011400ff0677ac */ /* 0x000ea40008000800 */
[----:B--2---:R-:W-:Y:S02]  /*0230*/  MOV R33, UR6 ;  /* 0x0000000600217c02 */ /* 0x004fe40008000f00 */
.L_x_2:
[----:B------:R-:W-:Y:S01]  /*0240*/  IMAD.U32 R0, RZ, RZ, UR8 ;  /* 0x00000008ff007e24 */ /* 0x000fe2000f8e00ff */
[----:B------:R-:W-:Y:S04]  /*0250*/  BSSY.RECONVERGENT B0, `(.L_x_4) ;  /* 0x000000c000007945 */ /* 0x000fe80003800200 */
[C---:B------:R-:W-:Y:S02]  /*0260*/  ISETP.NE.OR P1, PT, R0.reuse, 0x1, !P5 ;  /* 0x000000010000780c */ /* 0x040fe40006f25670 */
[----:B------:R-:W-:-:S11]  /*0270*/  ISETP.NE.OR P0, PT, R0, 0x3, !P5 ;  /* 0x000000030000780c */ /* 0x000fd60006f05670 */
[----:B------:R-:W-:Y:S05]  /*0280*/  @P1 BRA `(.L_x_5) ;  /* 0x0000000000201947 */ /* 0x000fea0003800000 */
[----:B------:R-:W3:Y:S02]  /*0290*/  LDCU.64 UR6, c[0x0][0x348] ;  /* 0x00006900ff0677ac */ /* 0x000ee40008000a00 */
[----:B---3--:R-:W-:Y:S02]  /*02a0*/  UIADD3 UR10, UP1, UPT, UR6, 0x80, URZ ;  /* 0x00000080060a7890 */ /* 0x008fe4000ff3e0ff */
[----:B------:R-:W-:Y:S02]  /*02b0*/  UIADD3 UR6, UP0, UPT, UR6, 0x180, URZ ;  /* 0x0000018006067890 */ /* 0x000fe4000ff1e0ff */
[----:B------:R-:W-:Y:S02]  /*02c0*/  UIADD3.X UR11, UPT, UPT, URZ, UR7, URZ, UP1, !UPT ;  /* 0x00000007ff0b7290 */ /* 0x000fe40008ffe4ff */
[----:B------:R-:W-:-:S07]  /*02d0*/  UIADD3.X UR7, UPT, UPT, URZ, UR7, URZ, UP0, !UPT ;  /* 0x00000007ff077290 */ /* 0x000fce00087fe4ff */
[----:B------:R3:W-:Y:S02]  /*02e0*/  UTMACCTL.PF [UR10] ;  /* 0x000000000a0079b9 */ /* 0x0007e40008040000 */
[----:B------:R3:W-:Y:S02]  /*02f0*/  UTMACCTL.PF [UR6] ;  /* 0x00000000060079b9 */ /* 0x0007e40008040000 */
[----:B---3--:R-:W-:Y:S01]  /*0300*/  NOP ;  /* 0x0000000000007918 */ /* 0x008fe20000000000 */
.L_x_5:
[----:B------:R-:W-:Y:S05]  /*0310*/  BSYNC.RECONVERGENT B0 ;  /* 0x0000000000007941 */ /* 0x000fea0003800200 */
.L_x_4:
[----:B------:R-:W-:Y:S04]  /*0320*/  BSSY.RECONVERGENT B0, `(.L_x_6) ;  /* 0x000000a000007945 */ /* 0x000fe80003800200 */
        /* <DEDUP_REMOVED lines=9> */
.L_x_7:
[----:B------:R-:W-:Y:S05]  /*03c0*/  BSYNC.RECONVERGENT B0 ;  /* 0x0000000000007941 */ /* 0x000fea0003800200 */
.L_x_6:
[----:B------:R-:W3:Y:S01]  /*03d0*/  LDCU.64 UR6, c[0x0][0x888] ;  /* 0x00011100ff0677ac */ /* 0x000ee20008000a00 */
[----:B------:R-:W-:Y:S02]  /*03e0*/  UISETP.EQ.U32.AND UP1, UPT, UR4, URZ, UPT ;  /* 0x000000ff0400728c */ /* 0x000fe4000bf22070 */
[----:B------:R-:W-:Y:S02]  /*03f0*/  UPLOP3.LUT UP2, UPT, UPT, UPT, UPT, 0x80, 0x8 ;  /* 0x000000000008789c */ /* 0x000fe40003f4f070 */
[----:B---3--:R-:W-:-:S04]  /*0400*/  UISETP.NE.U32.AND UP0, UPT, UR6, URZ, UPT ;  /* 0x000000ff0600728c */ /* 0x008fc8000bf05070 */
[----:B------:R-:W-:-:S04]  /*0410*/  UISETP.NE.AND.EX UP0, UPT, UR7, URZ, UPT, UP0 ;  /* 0x000000ff0700728c */ /* 0x000fc8000bf05300 */
[----:B------:R-:W-:-:S04]  /*0420*/  UISETP.EQ.OR.EX UP3, UPT, UR5, URZ, !UP0, UP1 ;  /* 0x000000ff0500728c */ /* 0x000fc8000c762710 */
[----:B------:R-:W-:-:S05]  /*0430*/  UP2UR UR50, UPR, URZ, 0x8 ;  /* 0x00000008ff327883 */ /* 0x000fca0008000000 */
[----:B------:R-:W-:Y:S07]  /*0440*/  BRA.U !UP3, `(.L_x_8) ;  /* 0x000000010b207547 */ /* 0x000fee000b800000 */
[----:B------:R-:W-:Y:S01]  /*0450*/  UISETP.NE.U32.AND UP2, UPT, UR4, URZ, UPT ;  /* 0x000000ff0400728c */ /* 0x000fe2000bf45070 */
[----:B-----5:R-:W-:Y:S01]  /*0460*/  FSETP.NEU.AND P0, PT, R35, RZ, PT ;  /* 0x000000ff2300720b */ /* 0x020fe20003f0d000 */
[----:B------:R-:W-:Y:S02]  /*0470*/  USEL UR4, URZ, 0xffffffff, UP0 ;  /* 0xffffffffff047887 */ /* 0x000fe40008000000 */
[----:B------:R-:W-:-:S10]  /*0480*/  UISETP.NE.AND.EX UP2, UPT, UR5, URZ, UPT, UP2 ;  /* 0x000000ff0500728c */ /* 0x000fd4000bf45320 */
[----:B------:R-:W-:Y:S01]  /*0490*/  VOTEU.ANY UP1, P0 ;  /* 0x0000000000ff7886 */ /* 0x000fe20000020100 */
[----:B------:R-:W-:-:S04]  /*04a0*/  @!UP2 USEL UR4, URZ, 0xffffffff, UP1 ;  /* 0xffffffffff04a887 */ /* 0x000fc80008800000 */
[----:B------:R-:W-:-:S04]  /*04b0*/  ULOP3.LUT UR4, UR4, 0x1, URZ, 0xc0, !UPT ;  /* 0x0000000104047892 */ /* 0x000fc8000f8ec0ff */
[----:B------:R-:W-:-:S11]  /*04c0*/  UISETP.NE.U32.AND UP2, UPT, UR4, 0x1, UPT ;  /* 0x000000010400788c */ /* 0x000fd6000bf45070 */
.L_x_8:
[----:B-12---:R-:W1:Y:S01]  /*04d0*/  SHFL.IDX PT, R2, R69, RZ, 0x1f ;  /* 0x00001fff45027589 */ /* 0x006e6200000e0000 */
[----:B------:R-:W-:-:S04]  /*04e0*/  UISETP.NE.AND UP1, UPT, UR8, 0x2, UPT ;  /* 0x000000020800788c */ /* 0x000fc8000bf25270 */
[----:B------:R-:W-:Y:S01]  /*04f0*/  USEL UR6, URZ, 0x1, UP1 ;  /* 0x00000001ff067887 */ /* 0x000fe20008800000 */
[----:B-1----:R-:W-:-:S13]  /*0500*/  ISETP.NE.AND P0, PT, R2, RZ, PT ;  /* 0x000000ff0200720c */ /* 0x002fda0003f05270 */
[----:B------:R-:W-:Y:S05]  /*0510*/  @P0 BRA `(.L_x_9) ;  /* 0x0000000000480947 */ /* 0x000fea0003800000 */
[----:B------:R-:W1:Y:S01]  /*0520*/  S2UR UR5, SR_CgaCtaId ;  /* 0x00000000000579c3 */ /* 0x000e620000008800 */
[----:B------:R-:W-:Y:S01]  /*0530*/  UMOV UR7, 0x400 ;  /* 0x0000040000077882 */ /* 0x000fe20000000000 */
[----:B------:R-:W-:Y:S01]  /*0540*/  UMOV UR4, 0x1 ;  /* 0x0000000100047882 */ /* 0x000fe20000000000 */
[----:B------:R-:W-:Y:S01]  /*0550*/  ELECT P0, URZ, PT ;  /* 0x0000000000ff782f */ /* 0x000fe20003800000 */
[----:B------:R-:W-:-:S04]  /*0560*/  UIADD3 UR10, UPT, UPT, -UR4, 0x100000, URZ ;  /* 0x00100000040a7890 */ /* 0x000fc8000fffe1ff */
[----:B------:R-:W-:Y:S02]  /*0570*/  USHF.L.U32 UR11, UR10, 0xb, URZ ;  /* 0x0000000b0a0b7899 */ /* 0x000fe400080006ff */
[----:B------:R-:W-:Y:S02]  /*0580*/  USHF.L.U32 UR10, UR10, 0x1, URZ ;  /* 0x000000010a0a7899 */ /* 0x000fe400080006ff */
[----:B-1----:R-:W-:Y:S01]  /*0590*/  ULEA UR5, UR5, UR7, 0x18 ;  /* 0x0000000705057291 */ /* 0x002fe2000f8ec0ff */
[----:B------:R-:W1:Y:S11]  /*05a0*/  FENCE.VIEW.ASYNC.S ;  /* 0x00000000000073c6 */ /* 0x000e760000000000 */
[----:B-1----:R1:W2:Y:S01]  /*05b0*/  SYNCS.EXCH.64 URZ, [UR5], UR10 ;  /* 0x0000000a05ff75b2 */ /* 0x0022a20008000100 */
[----:B------:R1:W3:Y:S01]  /*05c0*/  SYNCS.EXCH.64 URZ, [UR5+0x20], UR10 ;  /* 0x0000200a05ff75b2 */ /* 0x0002e20008000100 */
[----:B------:R1:W4:Y:S01]  /*05d0*/  SYNCS.EXCH.64 URZ, [UR5+0x8], UR10 ;  /* 0x0000080a05ff75b2 */ /* 0x0003220008000100 */
[----:B------:R1:W1:Y:S01]  /*05e0*/  SYNCS.EXCH.64 URZ, [UR5+0x28], UR10 ;  /* 0x0000280a05ff75b2 */ /* 0x0002620008000100 */
[----:B------:R1:W1:Y:S01]  /*05f0*/  SYNCS.EXCH.64 URZ, [UR5+0x10], UR10 ;  /* 0x0000100a05ff75b2 */ /* 0x0002620008000100 */
[----:B------:R1:W1:Y:S01]  /*0600*/  SYNCS.EXCH.64 URZ, [UR5+0x30], UR10 ;  /* 0x0000300a05ff75b2 */ /* 0x0002620008000100 */
[----:B------:R1:W1:Y:S01]  /*0610*/  SYNCS.EXCH.64 URZ, [UR5+0x18], UR10 ;  /* 0x0000180a05ff75b2 */ /* 0x0002620008000100 */
[----:B------:R1:W1:Y:S01]  /*0620*/  SYNCS.EXCH.64 URZ, [UR5+0x38], UR10 ;  /* 0x0000380a05ff75b2 */ /* 0x0002620008000100 */
[----:B------:R-:W-:Y:S01]  /*0630*/  NOP ;  /* 0x0000000000007918 */ /* 0x000fe20000000000 */
.L_x_9:
[----:B------:R-:W2:Y:S01]  /*0640*/  SHFL.IDX PT, R2, R69, RZ, 0x1f ;  /* 0x00001fff45027589 */ /* 0x000ea200000e0000 */
[----:B------:R-:W-:Y:S01]  /*0650*/  NOP ;  /* 0x0000000000007918 */ /* 0x000fe20000000000 */
[----:B--2---:R-:W-:-:S13]  /*0660*/  ISETP.NE.AND P0, PT, R2, 0x1, PT ;  /* 0x000000010200780c */ /* 0x004fda0003f05270 */
[----:B------:R-:W-:Y:S05]  /*0670*/  @P0 BRA `(.L_x_10) ;  /* 0x0000000000580947 */ /* 0x000fea0003800000 */
[----:B------:R-:W2:Y:S01]  /*0680*/  S2UR UR7, SR_CgaCtaId ;  /* 0x00000000000779c3 */ /* 0x000ea20000008800 */
[----:B------:R-:W-:Y:S01]  /*0690*/  UMOV UR9, 0x400 ;  /* 0x0000040000097882 */ /* 0x000fe20000000000 */
[----:B-1----:R-:W-:Y:S01]  /*06a0*/  UMOV UR5, 0x20 ;  /* 0x0000002000057882 */ /* 0x002fe20000000000 */
[----:B------:R-:W-:Y:S01]  /*06b0*/  UMOV UR4, 0x80 ;  /* 0x0000008000047882 */ /* 0x000fe20000000000 */
[----:B------:R-:W-:-:S04]  /*06c0*/  UIADD3 UR10, UPT, UPT, -UR5, 0x100000, URZ ;  /* 0x00100000050a7890 */ /* 0x000fc8000fffe1ff */
[----:B------:R-:W-:Y:S02]  /*06d0*/  USHF.L.U32 UR11, UR10, 0xb, URZ ;  /* 0x0000000b0a0b7899 */ /* 0x000fe400080006ff */
[----:B------:R-:W-:Y:S02]  /*06e0*/  USHF.L.U32 UR10, UR10, 0x1, URZ ;  /* 0x000000010a0a7899 */ /* 0x000fe400080006ff */
[----:B------:R-:W-:-:S04]  /*06f0*/  UIADD3 UR4, UPT, UPT, -UR4, 0x100000, URZ ;  /* 0x0010000004047890 */ /* 0x000fc8000fffe1ff */
[----:B------:R-:W-:Y:S02]  /*0700*/  USHF.L.U32 UR5, UR4, 0xb, URZ ;  /* 0x0000000b04057899 */ /* 0x000fe400080006ff */
[----:B------:R-:W-:Y:S01]  /*0710*/  USHF.L.U32 UR4, UR4, 0x1, URZ ;  /* 0x0000000104047899 */ /* 0x000fe200080006ff */
[----:B------:R-:W-:Y:S01]  /*0720*/  ELECT P0, URZ, PT ;  /* 0x0000000000ff782f */ /* 0x000fe20003800000 */
[----:B--2---:R-:W-:Y:S01]  /*0730*/  ULEA UR7, UR7, UR9, 0x18 ;  /* 0x0000000907077291 */ /* 0x004fe2000f8ec0ff */
[----:B------:R-:W1:Y:S11]  /*0740*/  FENCE.VIEW.ASYNC.S ;  /* 0x00000000000073c6 */ /* 0x000e760000000000 */
[----:B-1----:R2:W1:Y:S01]  /*0750*/  SYNCS.EXCH.64 URZ, [UR7+0x40], UR10 ;  /* 0x0000400a07ff75b2 */ /* 0x0024620008000100 */
[----:B------:R2:W1:Y:S01]  /*0760*/  SYNCS.EXCH.64 URZ, [UR7+0x60], UR4 ;  /* 0x0000600407ff75b2 */ /* 0x0004620008000100 */
[----:B------:R2:W1:Y:S01]  /*0770*/  SYNCS.EXCH.64 URZ, [UR7+0x48], UR10 ;  /* 0x0000480a07ff75b2 */ /* 0x0004620008000100 */
[----:B------:R2:W1:Y:S01]  /*0780*/  SYNCS.EXCH.64 URZ, [UR7+0x68], UR4 ;  /* 0x0000680407ff75b2 */ /* 0x0004620008000100 */
[----:B------:R2:W1:Y:S01]  /*0790*/  SYNCS.EXCH.64 URZ, [UR7+0x50], UR10 ;  /* 0x0000500a07ff75b2 */ /* 0x0004620008000100 */
[----:B------:R2:W1:Y:S01]  /*07a0*/  SYNCS.EXCH.64 URZ, [UR7+0x70], UR4 ;  /* 0x0000700407ff75b2 */ /* 0x0004620008000100 */
[----:B------:R2:W1:Y:S01]  /*07b0*/  SYNCS.EXCH.64 URZ, [UR7+0x58], UR10 ;  /* 0x0000580a07ff75b2 */ /* 0x0004620008000100 */
[----:B------:R2:W1:Y:S02]  /*07c0*/  SYNCS.EXCH.64 URZ, [UR7+0x78], UR4 ;  /* 0x0000780407ff75b2 */ /* 0x0004640008000100 */
[----:B--2---:R-:W-:Y:S01]  /*07d0*/  NOP ;  /* 0x0000000000007918 */ /* 0x004fe20000000000 */
.L_x_10:
[----:B------:R-:W2:Y:S01]  /*07e0*/  SHFL.IDX PT, R2, R69, RZ, 0x1f ;  /* 0x00001fff45027589 */ /* 0x000ea200000e0000 */
[----:B------:R-:W-:Y:S01]  /*07f0*/  NOP ;  /* 0x0000000000007918 */ /* 0x000fe20000000000 */
[----:B--2---:R-:W-:-:S13]  /*0800*/  ISETP.NE.AND P0, PT, R2, 0x3, PT ;  /* 0x000000030200780c */ /* 0x004fda0003f05270 */
[----:B------:R-:W-:Y:S05]  /*0810*/  @P0 BRA `(.L_x_11) ;  /* 0x0000000000300947 */ /* 0x000fea0003800000 */
[----:B-1----:R-:W1:Y:S01]  /*0820*/  S2UR UR5, SR_CgaCtaId ;  /* 0x00000000000579c3 */ /* 0x002e620000008800 */
        /* <DEDUP_REMOVED lines=8> */
[----:B-1----:R2:W1:Y:S01]  /*08b0*/  SYNCS.EXCH.64 URZ, [UR5+0x80], UR10 ;  /* 0x0000800a05ff75b2 */ /* 0x0024620008000100 */
[----:B------:R2:W1:Y:S02]  /*08c0*/  SYNCS.EXCH.64 URZ, [UR5+0x88], UR10 ;  /* 0x0000880a05ff75b2 */ /* 0x0004640008000100 */
[----:B--2---:R-:W-:Y:S01]  /*08d0*/  NOP ;  /* 0x0000000000007918 */ /* 0x004fe20000000000 */
.L_x_11:
[----:B------:R-:W2:Y:S01]  /*08e0*/  SHFL.IDX PT, R2, R69, RZ, 0x1f ;  /* 0x00001fff45027589 */ /* 0x000ea200000e0000 */
[----:B------:R-:W-:Y:S01]  /*08f0*/  NOP ;  /* 0x0000000000007918 */ /* 0x000fe20000000000 */
[----:B--2---:R-:W-:-:S13]  /*0900*/  ISETP.NE.AND P0, PT, R2, 0x4, PT ;  /* 0x000000040200780c */ /* 0x004fda0003f05270 */
[----:B------:R-:W-:Y:S05]  /*0910*/  @P0 BRA `(.L_x_12) ;  /* 0x00000000004c0947 */ /* 0x000fea0003800000 */
[----:B-1----:R-:W1:Y:S01]  /*0920*/  S2UR UR5, SR_CgaCtaId ;  /* 0x00000000000579c3 */ /* 0x002e620000008800 */
[----:B------:R-:W-:Y:S01]  /*0930*/  UMOV UR9, 0x100 ;  /* 0x0000010000097882 */ /* 0x000fe20000000000 */
[----:B------:R-:W-:Y:S01]  /*0940*/  UMOV UR7, 0x400 ;  /* 0x0000040000077882 */ /* 0x000fe20000000000 */
[----:B------:R-:W-:Y:S01]  /*0950*/  USEL UR9, UR9, 0xe0, UP2 ;  /* 0x000000e009097887 */ /* 0x000fe20009000000 */
[----:B------:R-:W-:Y:S01]  /*0960*/  UMOV UR4, 0x1 ;  /* 0x0000000100047882 */ /* 0x000fe20000000000 */
[----:B------:R-:W-:Y:S01]  /*0970*/  ELECT P0, URZ, PT ;  /* 0x0000000000ff782f */ /* 0x000fe20003800000 */
[----:B------:R-:W-:-:S04]  /*0980*/  UIADD3 UR10, UPT, UPT, -UR4, 0x100000, URZ ;  /* 0x00100000040a7890 */ /* 0x000fc8000fffe1ff */
[----:B------:R-:W-:Y:S02]  /*0990*/  USHF.L.U32 UR11, UR10, 0xb, URZ ;  /* 0x0000000b0a0b7899 */ /* 0x000fe400080006ff */
[----:B------:R-:W-:Y:S02]  /*09a0*/  USHF.L.U32 UR10, UR10, 0x1, URZ ;  /* 0x000000010a0a7899 */ /* 0x000fe400080006ff */
[----:B------:R-:W-:-:S04]  /*09b0*/  UIADD3 UR12, UPT, UPT, -UR9, 0x100000, URZ ;  /* 0x00100000090c7890 */ /* 0x000fc8000fffe1ff */
[----:B------:R-:W-:Y:S02]  /*09c0*/  USHF.L.U32 UR13, UR12, 0xb, URZ ;  /* 0x0000000b0c0d7899 */ /* 0x000fe400080006ff */
[----:B------:R-:W-:Y:S02]  /*09d0*/  USHF.L.U32 UR12, UR12, 0x1, URZ ;  /* 0x000000010c0c7899 */ /* 0x000fe400080006ff */
[----:B-1----:R-:W-:Y:S01]  /*09e0*/  ULEA UR5, UR5, UR7, 0x18 ;  /* 0x0000000705057291 */ /* 0x002fe2000f8ec0ff */
[----:B------:R-:W1:Y:S11]  /*09f0*/  FENCE.VIEW.ASYNC.S ;  /* 0x00000000000073c6 */ /* 0x000e760000000000 */
[----:B-1----:R2:W1:Y:S01]  /*0a00*/  SYNCS.EXCH.64 URZ, [UR5+0x90], UR10 ;  /* 0x0000900a05ff75b2 */ /* 0x0024620008000100 */
[----:B------:R2:W1:Y:S01]  /*0a10*/  SYNCS.EXCH.64 URZ, [UR5+0xa0], UR12 ;  /* 0x0000a00c05ff75b2 */ /* 0x0004620008000100 */
[----:B------:R2:W1:Y:S01]  /*0a20*/  SYNCS.EXCH.64 URZ, [UR5+0x98], UR10 ;  /* 0x0000980a05ff75b2 */ /* 0x0004620008000100 */
[----:B------:R2:W1:Y:S02]  /*0a30*/  SYNCS.EXCH.64 URZ, [UR5+0xa8], UR12 ;  /* 0x0000a80c05ff75b2 */ /* 0x0004640008000100 */
[----:B--2---:R-:W-:Y:S01]  /*0a40*/  NOP ;  /* 0x0000000000007918 */ /* 0x004fe20000000000 */
.L_x_12:
        /* <DEDUP_REMOVED lines=26> */
.L_x_13:
        /* <DEDUP_REMOVED lines=18> */
.L_x_14:
[----:B-1----:R-:W1:Y:S01]  /*0d10*/  S2UR UR5, SR_CTAID.X ;  /* 0x00000000000579c3 */ /* 0x002e620000002500 */
[----:B------:R-:W-:-:S05]  /*0d20*/  CS2R.32 R63, SR_CgaSize ;  /* 0x00000000003f7805 */ /* 0x000fca0000008a00 */
[----:B------:R-:W-:-:S05]  /*0d30*/  IMAD R63, R63, -0xa0, RZ ;  /* 0xffffff603f3f7824 */ /* 0x000fca00078e02ff */
[----:B------:R-:W-:-:S14]  /*0d40*/  R2UR UR9, R63 ;  /* 0x000000003f0972ca */ /* 0x000fdc00000e0000 */
[----:B------:R-:W2:Y:S01]  /*0d50*/  LDCU UR9, c[0x0][UR9+0x2b0] ;  /* 0x00005600090977ac */ /* 0x000ea20008000800 */
[----:B------:R-:W-:Y:S01]  /*0d60*/  NOP ;  /* 0x0000000000007918 */ /* 0x000fe20000000000 */
[----:B------:R-:W-:-:S05]  /*0d70*/  CS2R.32 R63, SR_CgaSize ;  /* 0x00000000003f7805 */ /* 0x000fca0000008a00 */
[----:B------:R-:W-:-:S05]  /*0d80*/  IMAD R63, R63, -0xa0, RZ ;  /* 0xffffff603f3f7824 */ /* 0x000fca00078e02ff */
[----:B------:R-:W-:-:S14]  /*0d90*/  R2UR UR7, R63 ;  /* 0x000000003f0772ca */ /* 0x000fdc00000e0000 */
[----:B------:R-:W3:Y:S01]  /*0da0*/  LDCU UR7, c[0x0][UR7+0x2b4] ;  /* 0x00005680070777ac */ /* 0x000ee20008000800 */
[----:B------:R-:W4:Y:S08]  /*0db0*/  S2UR UR4, SR_CTAID.Y ;  /* 0x00000000000479c3 */ /* 0x000f300000002600 */
[----:B------:R-:W3:Y:S01]  /*0dc0*/  LDC R10, c[0x0][0xb24] ;  /* 0x0002c900ff0a7b82 */ /* 0x000ee20000000800 */
[----:B-1----:R-:W-:-:S02]  /*0dd0*/  I2FP.F32.U32 R63, UR5 ;  /* 0x00000005003f7c45 */ /* 0x002fc40008201000 */
[----:B------:R-:W-:-:S05]  /*0de0*/  CS2R.32 R3, SR_CgaSize ;  /* 0x0000000000037805 */ /* 0x000fca0000008a00 */
[----:B------:R-:W-:-:S06]  /*0df0*/  IMAD R3, R3, -0xa0, RZ ;  /* 0xffffff6003037824 */ /* 0x000fcc00078e02ff */
[----:B------:R-:W1:Y:S01]  /*0e00*/  LDC R3, c[0x0][R3+0x2a0] ;  /* 0x0000a80003037b82 */ /* 0x000e620000000800 */
[----:B------:R-:W-:Y:S01]  /*0e10*/  MOV R15, UR5 ;  /* 0x00000005000f7c02 */ /* 0x000fe20008000f00 */
[----:B--2---:R-:W-:Y:S01]  /*0e20*/  FMUL R63, R63, UR9 ;  /* 0x000000093f3f7c20 */ /* 0x004fe20008400000 */
[----:B----4-:R-:W-:Y:S02]  /*0e30*/  I2FP.F32.U32 R62, UR4 ;  /* 0x00000004003e7c45 */ /* 0x010fe40008201000 */
[----:B------:R-:W-:-:S05]  /*0e40*/  CS2R.32 R2, SR_CgaSize ;  /* 0x0000000000027805 */ /* 0x000fca0000008a00 */
[----:B------:R-:W-:-:S06]  /*0e50*/  IMAD R2, R2, -0xa0, RZ ;  /* 0xffffff6002027824 */ /* 0x000fcc00078e02ff */
[----:B------:R-:W2:Y:S01]  /*0e60*/  LDC R2, c[0x0][R2+0x2a4] ;  /* 0x0000a90002027b82 */ /* 0x000ea20000000800 */
[----:B------:R-:W-:Y:S01]  /*0e70*/  MOV R14, UR4 ;  /* 0x00000004000e7c02 */ /* 0x000fe20008000f00 */
[----:B------:R-:W4:Y:S01]  /*0e80*/  F2I.U32.TRUNC.NTZ R63, R63 ;  /* 0x0000003f003f7305 */ /* 0x000f22000020f000 */
[----:B---3--:R-:W-:-:S05]  /*0e90*/  FMUL R62, R62, UR7 ;  /* 0x000000073e3e7c20 */ /* 0x008fca0008400000 */
[----:B------:R-:W-:Y:S01]  /*0ea0*/  BAR.SYNC.DEFER_BLOCKING 0x0 ;  /* 0x0000000000007b1d */ /* 0x000fe20000010000 */
[----:B------:R-:W-:-:S05]  /*0eb0*/  ISETP.GE.AND P0, PT, R10, 0x1, PT ;  /* 0x000000010a00780c */ /* 0x000fca0003f06270 */
[----:B------:R-:W3:Y:S02]  /*0ec0*/  F2I.U32.TRUNC.NTZ R62, R62 ;  /* 0x0000003e003e7305 */ /* 0x000ee4000020f000 */
[----:B------:R-:W2:Y:S01]  /*0ed0*/  S2UR UR36, SR_CTAID.Z ;  /* 0x00000000002479c3 */ /* 0x000ea20000002700 */
[----:B----4-:R-:W-:-:S05]  /*0ee0*/  IADD3 R63, PT, PT, -R63, RZ, RZ ;  /* 0x000000ff3f3f7210 */ /* 0x010fca0007ffe1ff */
[----:B-1----:R-:W-:Y:S01]  /*0ef0*/  IMAD R63, R3, R63, UR5 ;  /* 0x00000005033f7e24 */ /* 0x002fe2000f8e023f */
[----:B---3--:R-:W-:-:S05]  /*0f00*/  IADD3 R62, PT, PT, -R62, RZ, RZ ;  /* 0x000000ff3e3e7210 */ /* 0x008fca0007ffe1ff */
[----:B--2---:R-:W-:Y:S01]  /*0f10*/  IMAD R62, R2, R62, UR4 ;  /* 0x00000004023e7e24 */ /* 0x004fe2000f8e023e */
[----:B------:R-:W-:Y:S06]  /*0f20*/  @!P0 BRA `(.L_x_15) ;  /* 0x0000000000b88947 */ /* 0x000fec0003800000 */
[----:B------:R-:W1:Y:S01]  /*0f30*/  LDC.64 R4, c[0x0][0xb18] ;  /* 0x0002c600ff047b82 */ /* 0x000e620000000a00 */
[----:B------:R-:W-:-:S07]  /*0f40*/  ISETP.NE.AND P0, PT, R10, 0x1, PT ;  /* 0x000000010a00780c */ /* 0x000fce0003f05270 */
[----:B------:R-:W2:Y:S08]  /*0f50*/  LDC R9, c[0x0][0xb0c] ;  /* 0x0002c300ff097b82 */ /* 0x000eb00000000800 */
[----:B------:R-:W3:Y:S08]  /*0f60*/  LDC R12, c[0x0][0x370] ;  /* 0x0000dc00ff0c7b82 */ /* 0x000ef00000000800 */
[----:B------:R-:W4:Y:S01]  /*0f70*/  LDC R11, c[0x0][0x374] ;  /* 0x0000dd00ff0b7b82 */ /* 0x000f220000000800 */
[----:B-1----:R-:W-:-:S07]  /*0f80*/  ISETP.NE.AND P1, PT, R4, 0x1, PT ;  /* 0x000000010400780c */ /* 0x002fce0003f25270 */
[----:B------:R-:W3:Y:S01]  /*0f90*/  LDC.64 R6, c[0x0][0xb10] ;  /* 0x0002c400ff067b82 */ /* 0x000ee20000000a00 */
[----:B--2---:R-:W-:-:S07]  /*0fa0*/  ISETP.NE.AND P2, PT, R9, 0x1, PT ;  /* 0x000000010900780c */ /* 0x004fce0003f45270 */
[----:B------:R-:W1:Y:S08]  /*0fb0*/  LDC R8, c[0x0][0xb20] ;  /* 0x0002c800ff087b82 */ /* 0x000e700000000800 */
[----:B------:R-:W2:Y:S01]  /*0fc0*/  LDC.64 R2, c[0x0][0xb28] ;  /* 0x0002ca00ff027b82 */ /* 0x000ea20000000a00 */
[----:B----4-:R-:W-:-:S04]  /*0fd0*/  IMAD.HI.U32 R13, R11, R5, RZ ;  /* 0x000000050b0d7227 */ /* 0x010fc800078e00ff */
[----:B------:R-:W-:-:S04]  /*0fe0*/  IMAD.HI.U32 R5, R14, R5, RZ ;  /* 0x000000050e057227 */ /* 0x000fc800078e00ff */
[----:B---3--:R-:W-:-:S05]  /*0ff0*/  IMAD.HI.U32 R16, R12, R6, RZ ;  /* 0x000000060c107227 */ /* 0x008fca00078e00ff */
[-C--:B------:R-:W-:Y:S01]  /*1000*/  @P2 SHF.R.U32.HI R12, RZ, R7.reuse, R16 ;  /* 0x00000007ff0c2219 */ /* 0x080fe20000011610 */
[----:B------:R-:W-:Y:S01]  /*1010*/  IMAD.HI.U32 R16, R15, R6, RZ ;  /* 0x000000060f107227 */ /* 0x000fe200078e00ff */
[-C--:B-1----:R-:W-:Y:S02]  /*1020*/  @P1 SHF.R.U32.HI R11, RZ, R8.reuse, R13 ;  /* 0x00000008ff0b1219 */ /* 0x082fe4000001160d */
[----:B------:R-:W-:Y:S02]  /*1030*/  SHF.R.U32.HI R5, RZ, R8, R5 ;  /* 0x00000008ff057219 */ /* 0x000fe40000011605 */
[----:B------:R-:W-:Y:S02]  /*1040*/  SHF.R.U32.HI R16, RZ, R7, R16 ;  /* 0x00000007ff107219 */ /* 0x000fe40000011610 */
[----:B------:R-:W-:Y:S01]  /*1050*/  SEL R5, R14, R5, !P1 ;  /* 0x000000050e057207 */ /* 0x000fe20004800000 */
[----:B--2---:R-:W-:Y:S01]  /*1060*/  IMAD.HI.U32 R13, R11, R2, RZ ;  /* 0x000000020b0d7227 */ /* 0x004fe200078e00ff */
[----:B------:R-:W-:-:S03]  /*1070*/  SEL R16, R15, R16, !P2 ;  /* 0x000000100f107207 */ /* 0x000fc60005000000 */
[----:B------:R-:W-:Y:S01]  /*1080*/  IMAD.HI.U32 R6, R12, R2, RZ ;  /* 0x000000020c067227 */ /* 0x000fe200078e00ff */
[----:B------:R-:W-:-:S04]  /*1090*/  @P0 SHF.R.U32.HI R11, RZ, R3, R13 ;  /* 0x00000003ff0b0219 */ /* 0x000fc8000001160d */
[----:B------:R-:W-:Y:S01]  /*10a0*/  @P0 SHF.R.U32.HI R12, RZ, R3, R6 ;  /* 0x00000003ff0c0219 */ /* 0x000fe20000011606 */
[----:B------:R-:W-:-:S04]  /*10b0*/  IMAD R11, R11, R10, RZ ;  /* 0x0000000a0b0b7224 */ /* 0x000fc800078e02ff */
[----:B------:R-:W-:Y:S01]  /*10c0*/  IMAD R6, R12, R10, RZ ;  /* 0x0000000a0c067224 */ /* 0x000fe200078e02ff */
[----:B------:R-:W-:-:S04]  /*10d0*/  ISETP.GE.AND P1, PT, R5, R11, PT ;  /* 0x0000000b0500720c */ /* 0x000fc80003f26270 */
[----:B------:R-:W-:Y:S01]  /*10e0*/  ISETP.GE.OR P1, PT, R16, R6, P1 ;  /* 0x000000061000720c */ /* 0x000fe20000f26670 */
[----:B------:R-:W-:-:S05]  /*10f0*/  IMAD.HI.U32 R6, R5, R2, RZ ;  /* 0x0000000205067227 */ /* 0x000fca00078e00ff */
[----:B------:R-:W-:-:S04]  /*1100*/  SHF.R.U32.HI R6, RZ, R3, R6 ;  /* 0x00000003ff067219 */ /* 0x000fc80000011606 */
[----:B------:R-:W-:-:S03]  /*1110*/  SEL R6, R5, R6, !P0 ;  /* 0x0000000605067207 */ /* 0x000fc60004000000 */
[----:B------:R-:W-:Y:S01]  /*1120*/  @!P1 IMAD.HI.U32 R7, R16, R2, RZ ;  /* 0x0000000210079227 */ /* 0x000fe200078e00ff */
[----:B------:R-:W-:-:S04]  /*1130*/  IADD3 R2, PT, PT, -R6, RZ, RZ ;  /* 0x000000ff06027210 */ /* 0x000fc80007ffe1ff */
[----:B------:R-:W-:Y:S01]  /*1140*/  @!P1 SHF.R.U32.HI R3, RZ, R3, R7 ;  /* 0x00000003ff039219 */ /* 0x000fe20000011607 */
[----:B------:R-:W-:Y:S01]  /*1150*/  IMAD R2, R10, R2, R5 ;  /* 0x000000020a027224 */ /* 0x000fe200078e0205 */
[----:B------:R-:W-:Y:S02]  /*1160*/  IADD3 R7, PT, PT, -R5, RZ, RZ ;  /* 0x000000ff05077210 */ /* 0x000fe40007ffe1ff */
[----:B------:R-:W-:-:S03]  /*1170*/  @!P1 SEL R3, R16, R3, !P0 ;  /* 0x0000000310039207 */ /* 0x000fc60004000000 */
[----:B------:R-:W-:Y:S02]  /*1180*/  IMAD R7, R4, R7, R14 ;  /* 0x0000000704077224 */ /* 0x000fe400078e020e */
[--C-:B------:R-:W-:Y:S02]  /*1190*/  @!P1 IMAD.IADD R6, R6, 0x1, -R3.reuse ;  /* 0x0000000106069824 */ /* 0x100fe400078e0a03 */
[----:B------:R-:W-:Y:S01]  /*11a0*/  @!P1 IMAD R3, R2, R12, R3 ;  /* 0x0000000c02039224 */ /* 0x000fe200078e0203 */
[----:B------:R-:W-:Y:S01]  /*11b0*/  IADD3 R2, PT, PT, -R16, RZ, RZ ;  /* 0x000000ff10027210 */ /* 0x000fe20007ffe1ff */
[----:B------:R-:W-:Y:S02]  /*11c0*/  @!P1 IMAD R5, R6, R10, R16 ;  /* 0x0000000a06059224 */ /* 0x000fe400078e0210 */
[----:B------:R-:W-:Y:S02]  /*11d0*/  @!P1 IMAD.MOV.U32 R16, RZ, RZ, R3 ;  /* 0x000000ffff109224 */ /* 0x000fe400078e0003 */
[----:B------:R-:W-:-:S02]  /*11e0*/  IMAD R2, R9, R2, R15 ;  /* 0x0000000209027224 */ /* 0x000fc400078e020f */
[----:B------:R-:W-:Y:S02]  /*11f0*/  IMAD R14, R5, R4, R7 ;  /* 0x00000004050e7224 */ /* 0x000fe400078e0207 */
[----:B------:R-:W-:Y:S02]  /*1200*/  IMAD R15, R16, R9, R2 ;  /* 0x00000009100f7224 */ /* 0x000fe400078e0202 */
.L_x_15:
[----:B------:R-:W1:Y:S01]  /*1210*/  LDCU UR4, c[0x0][0xb30] ;  /* 0x00016600ff0477ac */ /* 0x000e620008000800 */
[----:B------:R-:W2:Y:S08]  /*1220*/  S2UR UR37, SR_CgaCtaId ;  /* 0x00000000002579c3 */ /* 0x000eb00000008800 */
[----:B------:R-:W3:Y:S01]  /*1230*/  LDC R26, c[0x0][0xb24] ;  /* 0x0002c900ff1a7b82 */ /* 0x000ee20000000800 */
[----:B-1----:R-:W-:-:S09]  /*1240*/  UISETP.NE.AND UP1, UPT, UR4, 0x1, UPT ;  /* 0x000000010400788c */ /* 0x002fd2000bf25270 */
[----:B--2---:R-:W-:Y:S05]  /*1250*/  BRA.U UP1, `(.L_x_16) ;  /* 0x0000000101407547 */ /* 0x004fea000b800000 */
[----:B------:R-:W1:Y:S08]  /*1260*/  LDC.64 R4, c[0x0][0xb10] ;  /* 0x0002c400ff047b82 */ /* 0x000e700000000a00 */
[----:B------:R-:W2:Y:S08]  /*1270*/  LDC.64 R2, c[0x0][0xb18] ;  /* 0x0002c600ff027b82 */ /* 0x000eb00000000a00 */
[----:B------:R-:W4:Y:S08]  /*1280*/  LDC R6, c[0x0][0xb20] ;  /* 0x0002c800ff067b82 */ /* 0x000f300000000800 */
[----:B------:R-:W3:Y:S01]  /*1290*/  LDC R7, c[0x0][0xb0c] ;  /* 0x0002c300ff077b82 */ /* 0x000ee20000000800 */
[----:B-1----:R-:W-:-:S05]  /*12a0*/  IMAD.HI.U32 R4, R15, R4, RZ ;  /* 0x000000040f047227 */ /* 0x002fca00078e00ff */
[----:B------:R-:W-:Y:S01]  /*12b0*/  SHF.R.U32.HI R4, RZ, R5, R4 ;  /* 0x00000005ff047219 */ /* 0x000fe20000011604 */
[----:B--2---:R-:W-:Y:S01]  /*12c0*/  IMAD.HI.U32 R3, R14, R3, RZ ;  /* 0x000000030e037227 */ /* 0x004fe200078e00ff */
[----:B------:R-:W-:-:S04]  /*12d0*/  ISETP.NE.AND P0, PT, R2, 0x1, PT ;  /* 0x000000010200780c */ /* 0x000fc80003f05270 */
[----:B----4-:R-:W-:-:S04]  /*12e0*/  SHF.R.U32.HI R3, RZ, R6, R3 ;  /* 0x00000006ff037219 */ /* 0x010fc80000011603 */
[----:B------:R-:W-:Y:S02]  /*12f0*/  SEL R3, R14, R3, !P0 ;  /* 0x000000030e037207 */ /* 0x000fe40004000000 */
[----:B---3--:R-:W-:-:S04]  /*1300*/  ISETP.NE.AND P1, PT, R7, 0x1, PT ;  /* 0x000000010700780c */ /* 0x008fc80003f25270 */
[----:B------:R-:W-:-:S05]  /*1310*/  SEL R4, R15, R4, !P1 ;  /* 0x000000040f047207 */ /* 0x000fca0004800000 */
[----:B------:R-:W-:Y:S02]  /*1320*/  IMAD.IADD R5, R3, 0x1, -R4 ;  /* 0x0000000103057824 */ /* 0x000fe400078e0a04 */
[----:B------:R-:W-:Y:S02]  /*1330*/  IMAD.IADD R3, R4, 0x1, -R3 ;  /* 0x0000000104037824 */ /* 0x000fe400078e0a03 */
[----:B------:R-:W-:Y:S02]  /*1340*/  IMAD R15, R5, R7, R15 ;  /* 0x00000007050f7224 */ /* 0x000fe400078e020f */
[----:B------:R-:W-:-:S07]  /*1350*/  IMAD R14, R3, R2, R14 ;  /* 0x00000002030e7224 */ /* 0x000fce00078e020e */
.L_x_16:
[----:B------:R-:W-:Y:S01]  /*1360*/  BAR.SYNC.DEFER_BLOCKING 0x0 ;  /* 0x0000000000007b1d */ /* 0x000fe20000010000 */
[----:B------:R-:W-:Y:S01]  /*1370*/  UISETP.NE.AND UP1, UPT, UR8, 0x2, UPT ;  /* 0x000000020800788c */ /* 0x000fe2000bf25270 */
[----:B------:R-:W-:Y:S02]  /*1380*/  ISETP.NE.OR P5, PT, R0, 0x2, !P5 ;  /* 0x000000020000780c */ /* 0x000fe40006fa5670 */
[----:B------:R-:W-:-:S06]  /*1390*/  LOP3.LUT R2, R77, 0x1f, RZ, 0xc0, !PT ;  /* 0x0000001f4d027812 */ /* 0x000fcc00078ec0ff */
[----:B------:R-:W-:Y:S05]  /*13a0*/  BRA.U UP1, `(.L_x_17) ;  /* 0x00000011015c7547 */ /* 0x000fea000b800000 */
[----:B------:R-:W1:Y:S01]  /*13b0*/  LDCU UR13, c[0x0][0x38c] ;  /* 0x00007180ff0d77ac */ /* 0x000e620008000800 */
[----:B------:R-:W2:Y:S01]  /*13c0*/  LDC R8, c[0x0][0x370] ;  /* 0x0000dc00ff087b82 */ /* 0x000ea20000000800 */
[----:B------:R-:W-:Y:S01]  /*13d0*/  PLOP3.LUT P1, PT, PT, PT, UP2, 0x80, 0x8 ;  /* 0x000000000008781c */ /* 0x000fe20003f2f028 */
[----:B------:R-:W-:Y:S01]  /*13e0*/  IMAD.MOV.U32 R17, RZ, RZ, 0x1 ;  /* 0x00000001ff117424 */ /* 0x000fe200078e00ff */
[----:B------:R-:W-:Y:S01]  /*13f0*/  ISETP.EQ.OR P4, PT, R2, RZ, P5 ;  /* 0x000000ff0200720c */ /* 0x000fe20002f82670 */
[----:B------:R-:W-:Y:S01]  /*1400*/  IMAD.MOV.U32 R16, RZ, RZ, RZ ;  /* 0x000000ffff107224 */ /* 0x000fe200078e00ff */
[----:B------:R-:W-:Y:S02]  /*1410*/  PLOP3.LUT P1, PT, P1, PT, PT, 0x8, 0x80 ;  /* 0x000000000080781c */ /* 0x000fe40000f2e170 */
[----:B------:R-:W-:Y:S01]  /*1420*/  CS2R R12, SRZ ;  /* 0x00000000000c7805 */ /* 0x000fe2000001ff00 */
[----:B------:R-:W-:Y:S01]  /*1430*/  IMAD.MOV.U32 R11, RZ, RZ, 0x1 ;  /* 0x00000001ff0b7424 */ /* 0x000fe200078e00ff */
[----:B------:R-:W4:Y:S01]  /*1440*/  LDC R0, c[0x0][0x374] ;  /* 0x0000dd00ff007b82 */ /* 0x000f220000000800 */
[----:B------:R-:W2:Y:S01]  /*1450*/  LDCU.64 UR22, c[0x0][0x348] ;  /* 0x00006900ff1677ac */ /* 0x000ea20008000a00 */
[----:B------:R-:W-:Y:S01]  /*1460*/  UMOV UR6, URZ ;  /* 0x000000ff00067c82 */ /* 0x000fe20008000000 */
[----:B-1----:R-:W-:-:S04]  /*1470*/  UIADD3 UR5, UPT, UPT, UR13, 0x1f, URZ ;  /* 0x0000001f0d057890 */ /* 0x002fc8000fffe0ff */
[----:B------:R-:W-:-:S04]  /*1480*/  USHF.R.S32.HI UR4, URZ, 0x1f, UR5 ;  /* 0x0000001fff047899 */ /* 0x000fc80008011405 */
[----:B------:R-:W-:-:S04]  /*1490*/  ULEA.HI UR4, UR4, UR5, URZ, 0x5 ;  /* 0x0000000504047291 */ /* 0x000fc8000f8f28ff */
[----:B------:R-:W-:Y:S02]  /*14a0*/  USHF.R.S32.HI UR15, URZ, 0x5, UR4 ;  /* 0x00000005ff0f7899 */ /* 0x000fe40008011404 */
[----:B------:R-:W-:Y:S02]  /*14b0*/  UIADD3 UR4, UPT, UPT, UR13, -0x1, URZ ;  /* 0xffffffff0d047890 */ /* 0x000fe4000fffe0ff */
[----:B------:R-:W-:Y:S02]  /*14c0*/  UISETP.LT.U32.AND UP0, UPT, UR15, 0x4, UPT ;  /* 0x000000040f00788c */ /* 0x000fe4000bf01070 */
[----:B------:R-:W-:Y:S02]  /*14d0*/  UISETP.GE.U32.AND UP1, UPT, UR4, -0x3f, UPT ;  /* 0xffffffc10400788c */ /* 0x000fe4000bf26070 */
[----:B------:R-:W-:Y:S02]  /*14e0*/  USEL UR14, UR15, 0x4, UP0 ;  /* 0x000000040f0e7887 */ /* 0x000fe40008000000 */
[----:B------:R-:W-:-:S02]  /*14f0*/  UIADD3 UR13, UPT, UPT, UR13, 0x3e, URZ ;  /* 0x0000003e0d0d7890 */ /* 0x000fc4000fffe0ff */
[----:B------:R-:W-:Y:S02]  /*1500*/  UIADD3 UR5, UPT, UPT, UR14, -0x1, URZ ;  /* 0xffffffff0e057890 */ /* 0x000fe4000fffe0ff */
[----:B------:R-:W-:-:S03]  /*1510*/  UIADD3 UR7, UPT, UPT, UR15, -UR14, URZ ;  /* 0x8000000e0f077290 */ /* 0x000fc6000fffe0ff */
[----:B------:R-:W-:-:S04]  /*1520*/  @UP1 UIADD3 UR5, UPT, UPT, UR14, URZ, URZ ;  /* 0x000000ff0e051290 */ /* 0x000fc8000fffe0ff */
[----:B--2---:R-:W-:-:S12]  /*1530*/  UIADD3 UR5, UPT, UPT, UR5, 0x1, URZ ;  /* 0x0000000105057890 */ /* 0x004fd8000fffe0ff */
.L_x_35:
[----:B------:R-:W-:Y:S01]  /*1540*/  UISETP.NE.AND UP0, UPT, UR37, URZ, UPT ;  /* 0x000000ff2500728c */ /* 0x000fe2000bf05270 */
[----:B------:R-:W1:Y:S08]  /*1550*/  S2UR UR37, SR_CgaCtaId ;  /* 0x00000000002579c3 */ /* 0x000e700000008800 */
[----:B------:R-:W-:Y:S05]  /*1560*/  BRA.U UP0, `(.L_x_18) ;  /* 0x0000000100347547 */ /* 0x000fea000b800000 */
[----:B------:R-:W2:Y:S01]  /*1570*/  S2R R2, SR_CgaCtaId ;  /* 0x0000000000027919 */ /* 0x000ea20000008800 */
[----:B------:R-:W-:-:S04]  /*1580*/  MOV R3, 0x400 ;  /* 0x0000040000037802 */ /* 0x000fc80000000f00 */
[----:B--2---:R-:W-:Y:S02]  /*1590*/  LEA R2, R2, R3, 0x18 ;  /* 0x0000000302027211 */ /* 0x004fe400078ec0ff */
[----:B------:R-:W-:-:S03]  /*15a0*/  SHF.L.U32 R3, R11, 0x1f, RZ ;  /* 0x0000001f0b037819 */ /* 0x000fc600000006ff */
[----:B------:R-:W-:-:S04]  /*15b0*/  IMAD R2, R12, 0x8, R2 ;  /* 0x000000080c027824 */ /* 0x000fc800078e0202 */
[----:B------:R-:W2:Y:S02]  /*15c0*/  SYNCS.PHASECHK.TRANS64.TRYWAIT P0, [R2+URZ+0x100], R3 ;  /* 0x00010003020075a7 */ /* 0x000ea400080011ff */
[----:B--2---:R-:W-:Y:S05]  /*15d0*/  @!P0 BRA `(.L_x_19) ;  /* 0x0000006400208947 */ /* 0x004fea0003800000 */
.L_x_131:
[----:B------:R-:W-:Y:S01]  /*15e0*/  VIADD R12, R12, 0x1 ;  /* 0x000000010c0c7836 */ /* 0x000fe20000000000 */
[----:B------:R2:W-:Y:S04]  /*15f0*/  SYNCS.ARRIVE.TRANS64.A1T0 RZ, [R2+URZ+0xf0], RZ ;  /* 0x0000f0ff02ff79a7 */ /* 0x0005e800081000ff */
[----:B------:R-:W-:-:S04]  /*1600*/  ISETP.NE.AND P0, PT, R12, 0x2, PT ;  /* 0x000000020c00780c */ /* 0x000fc80003f05270 */
[----:B------:R-:W-:Y:S02]  /*1610*/  SEL R12, R12, RZ, P0 ;  /* 0x000000ff0c0c7207 */ /* 0x000fe40000000000 */
[----:B--2---:R-:W-:-:S04]  /*1620*/  SEL R2, RZ, 0x1, P0 ;  /* 0x00000001ff027807 */ /* 0x004fc80000000000 */
[----:B------:R-:W-:-:S07]  /*1630*/  LOP3.LUT R11, R11, R2, RZ, 0x3c, !PT ;  /* 0x000000020b0b7212 */ /* 0x000fce00078e3cff */
.L_x_18:
[----:B------:R-:W-:Y:S01]  /*1640*/  UMOV UR4, 0x400 ;  /* 0x0000040000047882 */ /* 0x000fe20000000000 */
[----:B------:R-:W-:Y:S01]  /*1650*/  SHF.L.U32 R2, R17, 0x1f, RZ ;  /* 0x0000001f11027819 */ /* 0x000fe200000006ff */
[----:B-1----:R-:W-:Y:S01]  /*1660*/  ULEA UR4, UR37, UR4, 0x18 ;  /* 0x0000000425047291 */ /* 0x002fe2000f8ec0ff */
[----:B------:R-:W-:Y:S01]  /*1670*/  R2UR UR35, R15 ;  /* 0x000000000f2372ca */ /* 0x000fe200000e0000 */
[----:B------:R-:W-:Y:S01]  /*1680*/  UISETP.GE.U32.AND UP0, UPT, UR13, 0x3f, UPT ;  /* 0x0000003f0d00788c */ /* 0x000fe2000bf06070 */
[----:B------:R-:W-:Y:S01]  /*1690*/  R2UR UR11, R14 ;  /* 0x000000000e0b72ca */ /* 0x000fe200000e0000 */
[----:B------:R-:W-:Y:S01]  /*16a0*/  ULEA UR8, UR6, UR4, 0x3 ;  /* 0x0000000406087291 */ /* 0x000fe2000f8e18ff */
[----:B------:R-:W-:-:S08]  /*16b0*/  UMOV UR24, URZ ;  /* 0x000000ff00187c82 */ /* 0x000fd00008000000 */
[----:B------:R1:W2:Y:S01]  /*16c0*/  SYNCS.PHASECHK.TRANS64.TRYWAIT P0, [UR8+0x20], R2 ;  /* 0x00002002ff0075a7 */ /* 0x0002a20008001108 */
[----:B------:R-:W-:Y:S02]  /*16d0*/  USHF.L.U32 UR35, UR35, 0x6, URZ ;  /* 0x0000000623237899 */ /* 0x000fe400080006ff */
[----:B------:R-:W-:Y:S01]  /*16e0*/  USHF.L.U32 UR11, UR11, 0x7, URZ ;  /* 0x000000070b0b7899 */ /* 0x000fe200080006ff */
[----:B------:R-:W-:Y:S11]  /*16f0*/  BRA.U !UP0, `(.L_x_20) ;  /* 0x0000000108a87547 */ /* 0x000ff6000b800000 */
[----:B------:R-:W-:Y:S01]  /*1700*/  UMOV UR16, URZ ;  /* 0x000000ff00107c82 */ /* 0x000fe20008000000 */
[----:B------:R-:W-:-:S05]  /*1710*/  UMOV UR17, UR6 ;  /* 0x0000000600117c82 */ /* 0x000fca0008000000 */
.L_x_25:
[----:B-1----:R-:W-:Y:S01]  /*1720*/  ULEA UR33, UR17, UR4, 0x3 ;  /* 0x0000000411217291 */ /* 0x002fe2000f8e18ff */
[----:B--2---:R-:W-:Y:S01]  /*1730*/  @!P5 MOV R3, 0x6000 ;  /* 0x000060000003d802 */ /* 0x004fe20000000f00 */
[----:B--2---:R-:W-:Y:S10]  /*1740*/  @P0 BRA `(.L_x_21) ;  /* 0x00000000000c0947 */ /* 0x004ff40003800000 */
[----:B------:R-:W-:-:S04]  /*1750*/  SHF.L.U32 R4, R17, 0x1f, RZ ;  /* 0x0000001f11047819 */ /* 0x000fc800000006ff */
[----:B------:R-:W2:Y:S02]  /*1760*/  SYNCS.PHASECHK.TRANS64.TRYWAIT P0, [UR33+0x20], R4 ;  /* 0x00002004ff0075a7 */ /* 0x000ea40008001121 */
[----:B--2---:R-:W-:Y:S05]  /*1770*/  @!P0 BRA `(.L_x_22) ;  /* 0x0000006000cc8947 */ /* 0x004fea0003800000 */
.L_x_21:
[----:B------:R2:W-:Y:S01]  /*1780*/  @!P5 SYNCS.ARRIVE.TRANS64 RZ, [UR33], R3 ;  /* 0x00000003ffffd9a7 */ /* 0x0005e20008000021 */
[----:B------:R-:W-:Y:S04]  /*1790*/  BSSY.RECONVERGENT B0, `(.L_x_23) ;  /* 0x0000003000007945 */ /* 0x000fe80003800200 */
[----:B------:R-:W-:Y:S05]  /*17a0*/  @P4 BRA `(.L_x_24) ;  /* 0x0000000000044947 */ /* 0x000fea0003800000 */
[----:B------:R-:W-:Y:S05]  /*17b0*/  BPT.TRAP 0x1 ;  /* 0x000000040000795c */ /* 0x000fea0000300000 */
.L_x_24:
[----:B------:R-:W-:Y:S05]  /*17c0*/  BSYNC.RECONVERGENT B0 ;  /* 0x0000000000007941 */ /* 0x000fea0003800200 */
.L_x_23:
[----:B------:R-:W-:Y:S02]  /*17d0*/  UIADD3 UR6, UPT, UPT, UR17, 0x1, URZ ;  /* 0x0000000111067890 */ /* 0x000fe4000fffe0ff */
[----:B------:R-:W-:Y:S02]  /*17e0*/  ULEA UR32, UR17, UR4, 0xd ;  /* 0x0000000411207291 */ /* 0x000fe4000f8e68ff */
[----:B------:R-:W-:Y:S02]  /*17f0*/  UISETP.NE.AND UP0, UPT, UR6, 0x4, UPT ;  /* 0x000000040600788c */ /* 0x000fe4000bf05270 */
[----:B------:R-:W-:Y:S02]  /*1800*/  UIADD3 UR26, UP1, UPT, UR22, 0x80, URZ ;  /* 0x00000080161a7890 */ /* 0x000fe4000ff3e0ff */
[----:B------:R-:W-:Y:S02]  /*1810*/  USEL UR9, URZ, 0x1, UP0 ;  /* 0x00000001ff097887 */ /* 0x000fe40008000000 */
[----:B------:R-:W-:-:S02]  /*1820*/  USEL UR6, UR6, URZ, UP0 ;  /* 0x000000ff06067287 */ /* 0x000fc40008000000 */
[----:B------:R-:W-:Y:S02]  /*1830*/  UIADD3 UR20, UP0, UPT, UR22, 0x180, URZ ;  /* 0x0000018016147890 */ /* 0x000fe4000ff1e0ff */
[----:B------:R-:W-:Y:S01]  /*1840*/  ULEA UR8, UR6, UR4, 0x3 ;  /* 0x0000000406087291 */ /* 0x000fe2000f8e18ff */
[----:B------:R-:W-:Y:S01]  /*1850*/  LOP3.LUT R17, R17, UR9, RZ, 0x3c, !PT ;  /* 0x0000000911117c12 */ /* 0x000fe2000f8e3cff */
[----:B------:R-:W-:Y:S02]  /*1860*/  USHF.L.U32 UR34, UR16, 0x5, URZ ;  /* 0x0000000510227899 */ /* 0x000fe400080006ff */
[----:B------:R-:W-:Y:S01]  /*1870*/  UIADD3.X UR27, UPT, UPT, URZ, UR23, URZ, UP1, !UPT ;  /* 0x00000017ff1b7290 */ /* 0x000fe20008ffe4ff */
[----:B-1----:R-:W-:Y:S01]  /*1880*/  SHF.L.U32 R2, R17, 0x1f, RZ ;  /* 0x0000001f11027819 */ /* 0x002fe200000006ff */
[----:B------:R-:W-:Y:S02]  /*1890*/  UIADD3 UR32, UPT, UPT, UR32, 0x8800, URZ ;  /* 0x0000880020207890 */ /* 0x000fe4000fffe0ff */
[----:B------:R-:W-:Y:S01]  /*18a0*/  UIADD3.X UR21, UPT, UPT, URZ, UR23, URZ, UP0, !UPT ;  /* 0x00000017ff157290 */ /* 0x000fe200087fe4ff */
[----:B------:R1:W1:Y:S01]  /*18b0*/  SYNCS.PHASECHK.TRANS64.TRYWAIT P0, [UR8+0x20], R2 ;  /* 0x00002002ff0075a7 */ /* 0x0002620008001108 */
[----:B------:R-:W-:Y:S01]  /*18c0*/  ULEA UR8, UR17, UR4, 0xe ;  /* 0x0000000411087291 */ /* 0x000fe2000f8e70ff */
[----:B------:R-:W-:Y:S01]  /*18d0*/  UMOV UR18, 0x0 ;  /* 0x0000000000127882 */ /* 0x000fe20000000000 */
[----:B------:R-:W-:-:S02]  /*18e0*/  UMOV UR19, 0x10000000 ;  /* 0x1000000000137882 */ /* 0x000fc40000000000 */
[----:B------:R-:W-:Y:S01]  /*18f0*/  UIADD3 UR8, UPT, UPT, UR8, 0x10800, URZ ;  /* 0x0001080008087890 */ /* 0x000fe2000fffe0ff */
[----:B------:R1:W-:Y:S01]  /*1900*/  UTMALDG.3D [UR32], [UR26], desc[UR18] ;  /* 0x000012201a0075b4 */ /* 0x0003e20008011000 */
[----:B------:R-:W-:Y:S01]  /*1910*/  UMOV UR12, UR36 ;  /* 0x00000024000c7c82 */ /* 0x000fe20008000000 */
[----:B------:R-:W-:Y:S01]  /*1920*/  UMOV UR9, UR33 ;  /* 0x0000002100097c82 */ /* 0x000fe20008000000 */
[----:B------:R-:W-:Y:S01]  /*1930*/  UMOV UR10, UR34 ;  /* 0x00000022000a7c82 */ /* 0x000fe20008000000 */
[----:B------:R-:W-:Y:S01]  /*1940*/  UIADD3 UR16, UPT, UPT, UR16, 0x1, URZ ;  /* 0x0000000110107890 */ /* 0x000fe2000fffe0ff */
[----:B------:R-:W-:Y:S01]  /*1950*/  UMOV UR24, UR5 ;  /* 0x0000000500187c82 */ /* 0x000fe20008000000 */
[----:B------:R-:W-:Y:S02]  /*1960*/  UMOV UR17, UR6 ;  /* 0x0000000600117c82 */ /* 0x000fe40008000000 */
[----:B------:R1:W-:Y:S01]  /*1970*/  UTMALDG.3D [UR8], [UR20], desc[UR18] ;  /* 0x00001208140075b4 */ /* 0x0003e20008011000 */
[----:B------:R-:W-:-:S09]  /*1980*/  UISETP.NE.AND UP0, UPT, UR16, UR5, UPT ;  /* 0x000000051000728c */ /* 0x000fd2000bf05270 */
[----:B------:R-:W-:Y:S05]  /*1990*/  BRA.U UP0, `(.L_x_25) ;  /* 0xfffffffd00607547 */ /* 0x000fea000b83ffff */
.L_x_20:
[----:B-1----:R-:W-:Y:S01]  /*19a0*/  ULEA UR8, UR6, UR4, 0x3 ;  /* 0x0000000406087291 */ /* 0x002fe2000f8e18ff */
[----:B------:R-:W-:Y:S01]  /*19b0*/  SHF.L.U32 R2, R17, 0x1f, RZ ;  /* 0x0000001f11027819 */ /* 0x000fe200000006ff */
[----:B------:R-:W-:Y:S01]  /*19c0*/  @!P1 SYNCS.ARRIVE.TRANS64.A1T0 RZ, [UR4+0x88], RZ ;  /* 0x000088ffffff99a7 */ /* 0x000fe20008100004 */
[----:B------:R-:W-:-:S06]  /*19d0*/  UISETP.GT.AND UP0, UPT, UR15, UR14, UPT ;  /* 0x0000000e0f00728c */ /* 0x000fcc000bf04270 */
[----:B--2---:R1:W2:Y:S03]  /*19e0*/  SYNCS.PHASECHK.TRANS64.TRYWAIT P0, [UR8+0x20], R2 ;  /* 0x00002002ff0075a7 */ /* 0x0042a60008001108 */
[----:B------:R-:W-:Y:S05]  /*19f0*/  BRA.U !UP0, `(.L_x_26) ;  /* 0x0000000108ac7547 */ /* 0x000fea000b800000 */
[----:B------:R-:W-:Y:S01]  /*1a00*/  UIADD3 UR21, UPT, UPT, UR7, UR24, URZ ;  /* 0x0000001807157290 */ /* 0x000fe2000fffe0ff */
[----:B------:R-:W-:-:S11]  /*1a10*/  UMOV UR25, UR6 ;  /* 0x0000000600197c82 */ /* 0x000fd60008000000 */
.L_x_31:
[----:B-1----:R-:W-:Y:S01]  /*1a20*/  ULEA UR17, UR25, UR4, 0x3 ;  /* 0x0000000419117291 */ /* 0x002fe2000f8e18ff */
[----:B--2---:R-:W-:Y:S01]  /*1a30*/  @!P5 MOV R3, 0x6000 ;  /* 0x000060000003d802 */ /* 0x004fe20000000f00 */
[----:B--2---:R-:W-:Y:S10]  /*1a40*/  @P0 BRA `(.L_x_27) ;  /* 0x00000000000c0947 */ /* 0x004ff40003800000 */
[----:B------:R-:W-:-:S04]  /*1a50*/  SHF.L.U32 R4, R17, 0x1f, RZ ;  /* 0x0000001f11047819 */ /* 0x000fc800000006ff */
[----:B------:R-:W2:Y:S02]  /*1a60*/  SYNCS.PHASECHK.TRANS64.TRYWAIT P0, [UR17+0x20], R4 ;  /* 0x00002004ff0075a7 */ /* 0x000ea40008001111 */
[----:B--2---:R-:W-:Y:S05]  /*1a70*/  @!P0 BRA `(.L_x_28) ;  /* 0x0000006000248947 */ /* 0x004fea0003800000 */
.L_x_27:
[----:B------:R2:W-:Y:S01]  /*1a80*/  @!P5 SYNCS.ARRIVE.TRANS64 RZ, [UR17], R3 ;  /* 0x00000003ffffd9a7 */ /* 0x0005e20008000011 */
[----:B------:R-:W-:Y:S04]  /*1a90*/  BSSY.RECONVERGENT B0, `(.L_x_29) ;  /* 0x0000003000007945 */ /* 0x000fe80003800200 */
[----:B------:R-:W-:Y:S05]  /*1aa0*/  @P4 BRA `(.L_x_30) ;  /* 0x0000000000044947 */ /* 0x000fea0003800000 */
[----:B------:R-:W-:Y:S05]  /*1ab0*/  BPT.TRAP 0x1 ;  /* 0x000000040000795c */ /* 0x000fea0000300000 */
.L_x_30:
[----:B------:R-:W-:Y:S05]  /*1ac0*/  BSYNC.RECONVERGENT B0 ;  /* 0x0000000000007941 */ /* 0x000fea0003800200 */
.L_x_29:
        /* <DEDUP_REMOVED lines=10> */
[----:B------:R-:W-:Y:S01]  /*1b70*/  UIADD3 UR16, UPT, UPT, UR16, 0x8800, URZ ;  /* 0x0000880010107890 */ /* 0x000fe2000fffe0ff */
[----:B-1----:R-:W-:Y:S01]  /*1b80*/  SHF.L.U32 R2, R17, 0x1f, RZ ;  /* 0x0000001f11027819 */ /* 0x002fe200000006ff */
[----:B------:R-:W-:Y:S02]  /*1b90*/  UIADD3.X UR31, UPT, UPT, URZ, UR23, URZ, UP1, !UPT ;  /* 0x00000017ff1f7290 */ /* 0x000fe40008ffe4ff */
[----:B------:R-:W-:Y:S01]  /*1ba0*/  UIADD3.X UR29, UPT, UPT, URZ, UR23, URZ, UP0, !UPT ;  /* 0x00000017ff1d7290 */ /* 0x000fe200087fe4ff */
[----:B------:R1:W1:Y:S01]  /*1bb0*/  SYNCS.PHASECHK.TRANS64.TRYWAIT P0, [UR8+0x20], R2 ;  /* 0x00002002ff0075a7 */ /* 0x0002620008001108 */
[----:B------:R-:W-:Y:S01]  /*1bc0*/  ULEA UR8, UR25, UR4, 0xe ;  /* 0x0000000419087291 */ /* 0x000fe2000f8e70ff */
[----:B------:R-:W-:Y:S01]  /*1bd0*/  UMOV UR26, 0x0 ;  /* 0x00000000001a7882 */ /* 0x000fe20000000000 */
[----:B------:R-:W-:-:S02]  /*1be0*/  UMOV UR27, 0x10000000 ;  /* 0x10000000001b7882 */ /* 0x000fc40000000000 */
[----:B------:R-:W-:Y:S01]  /*1bf0*/  UIADD3 UR8, UPT, UPT, UR8, 0x10800, URZ ;  /* 0x0001080008087890 */ /* 0x000fe2000fffe0ff */
[----:B------:R-:W-:Y:S01]  /*1c00*/  UMOV UR19, UR35 ;  /* 0x0000002300137c82 */ /* 0x000fe20008000000 */
[----:B------:R-:W-:Y:S01]  /*1c10*/  UMOV UR20, UR36 ;  /* 0x0000002400147c82 */ /* 0x000fe20008000000 */
[----:B------:R-:W-:Y:S01]  /*1c20*/  UMOV UR12, UR36 ;  /* 0x00000024000c7c82 */ /* 0x000fe20008000000 */
[----:B------:R-:W-:Y:S01]  /*1c30*/  UMOV UR9, UR17 ;  /* 0x0000001100097c82 */ /* 0x000fe20008000000 */
[----:B------:R-:W-:Y:S01]  /*1c40*/  UMOV UR10, UR18 ;  /* 0x00000012000a7c82 */ /* 0x000fe20008000000 */
[----:B------:R1:W-:Y:S01]  /*1c50*/  UTMALDG.3D [UR16], [UR30], desc[UR26] ;  /* 0x00001a101e0075b4 */ /* 0x0003e20008011000 */
[----:B------:R-:W-:Y:S01]  /*1c60*/  UIADD3 UR24, UPT, UPT, UR24, 0x1, URZ ;  /* 0x0000000118187890 */ /* 0x000fe2000fffe0ff */
[----:B------:R-:W-:-:S03]  /*1c70*/  UMOV UR25, UR6 ;  /* 0x0000000600197c82 */ /* 0x000fc60008000000 */
[----:B------:R-:W-:Y:S01]  /*1c80*/  UISETP.NE.AND UP0, UPT, UR24, UR21, UPT ;  /* 0x000000151800728c */ /* 0x000fe2000bf05270 */
[----:B------:R1:W-:Y:S08]  /*1c90*/  UTMALDG.3D [UR8], [UR28], desc[UR26] ;  /* 0x00001a081c0075b4 */ /* 0x0003f00008011000 */
[----:B------:R-:W-:Y:S05]  /*1ca0*/  BRA.U UP0, `(.L_x_31) ;  /* 0xfffffffd005c7547 */ /* 0x000fea000b83ffff */
.L_x_26:
[C---:B-1----:R-:W-:Y:S01]  /*1cb0*/  LEA R2, R16.reuse, UR4, 0x3 ;  /* 0x0000000410027c11 */ /* 0x042fe2000f8e18ff */
[----:B------:R-:W-:Y:S01]  /*1cc0*/  NOP ;  /* 0x0000000000007918 */ /* 0x000fe20000000000 */
[----:B--2---:R-:W-:Y:S02]  /*1cd0*/  SHF.L.U32 R3, R13, 0x1f, RZ ;  /* 0x0000001f0d037819 */ /* 0x004fe400000006ff */
[----:B------:R-:W-:Y:S02]  /*1ce0*/  LEA R4, R16, UR4, 0x4 ;  /* 0x0000000410047c11 */ /* 0x000fe4000f8e20ff */
[----:B------:R-:W1:Y:S02]  /*1cf0*/  SYNCS.PHASECHK.TRANS64.TRYWAIT P0, [R2+URZ+0x90], R3 ;  /* 0x00009003020075a7 */ /* 0x000e6400080011ff */
[----:B-1----:R-:W-:Y:S05]  /*1d00*/  @!P0 BRA `(.L_x_32) ;  /* 0x0000005c00988947 */ /* 0x002fea0003800000 */
.L_x_134:
[----:B------:R-:W2:Y:S01]  /*1d10*/  LDS.128 R4, [R4+0x120] ;  /* 0x0001200004047984 */ /* 0x000ea20000000c00 */
[----:B---3--:R-:W-:Y:S01]  /*1d20*/  ISETP.GE.AND P0, PT, R26, 0x1, PT ;  /* 0x000000011a00780c */ /* 0x008fe20003f06270 */
[----:B-1----:R-:W-:Y:S01]  /*1d30*/  VIADD R2, R2, 0xa0 ;  /* 0x000000a002027836 */ /* 0x002fe20000000000 */
[----:B------:R-:W-:Y:S01]  /*1d40*/  @!PT LDS RZ, [RZ] ;  /* 0x00000000fffff984 */ /* 0x000fe20000000800 */
[----:B------:R-:W-:Y:S01]  /*1d50*/  @!PT LDS RZ, [RZ] ;  /* 0x00000000fffff984 */ /* 0x000fe20000000800 */
[----:B------:R-:W-:Y:S01]  /*1d60*/  @!PT LDS RZ, [RZ] ;  /* 0x00000000fffff984 */ /* 0x000fe20000000800 */
[----:B------:R-:W-:Y:S01]  /*1d70*/  @!PT LDS RZ, [RZ] ;  /* 0x00000000fffff984 */ /* 0x000fe20000000800 */
[----:B------:R1:W-:Y:S06]  /*1d80*/  MEMBAR.ALL.CTA ;  /* 0x0000000000007992 */ /* 0x0003ec0000008000 */
[----:B-1----:R-:W1:Y:S01]  /*1d90*/  FENCE.VIEW.ASYNC.S ;  /* 0x00000000000073c6 */ /* 0x002e620000000000 */
[----:B------:R-:W-:-:S04]  /*1da0*/  PRMT R2, RZ, 0x654, R2 ;  /* 0x00000654ff027816 */ /* 0x000fc80000000002 */
[----:B-1----:R1:W-:Y:S01]  /*1db0*/  SYNCS.ARRIVE.TRANS64.RED.A1T0 RZ, [R2+URZ], RZ ;  /* 0x000000ff02ff79a7 */ /* 0x0023e200081004ff */
[----:B--2---:R-:W-:-:S13]  /*1dc0*/  LOP3.LUT P2, RZ, R6, 0x1, RZ, 0xc0, !PT ;  /* 0x0000000106ff7812 */ /* 0x004fda000784c0ff */
[----:B------:R-:W-:Y:S01]  /*1dd0*/  @P2 SHF.R.U32.HI R3, RZ, 0x10, R5 ;  /* 0x00000010ff032819 */ /* 0x000fe20000011605 */
[----:B------:R-:W-:Y:S01]  /*1de0*/  VOTEU.ANY UP0, P2 ;  /* 0x0000000000ff7886 */ /* 0x000fe20001000100 */
[----:B------:R-:W-:Y:S02]  /*1df0*/  @P2 MOV R10, R4 ;  /* 0x00000004000a2202 */ /* 0x000fe40000000f00 */
[----:B------:R-:W-:Y:S02]  /*1e00*/  @P2 R2UR.BROADCAST UR8, R3 ;  /* 0x00000000030822ca */ /* 0x000fe400008e0000 */
[----:B------:R-:W-:-:S11]  /*1e10*/  @P2 LOP3.LUT R9, R5, 0xffff, RZ, 0xc0, !PT ;  /* 0x0000ffff05092812 */ /* 0x000fd600078ec0ff */
[----:B------:R-:W-:Y:S01]  /*1e20*/  @UP0 UMOV UR36, UR8 ;  /* 0x0000000800240c82 */ /* 0x000fe20008000000 */
[----:B-1----:R-:W-:Y:S05]  /*1e30*/  @!P0 BRA `(.L_x_33) ;  /* 0x0000000000b88947 */ /* 0x002fea0003800000 */
[----:B------:R-:W4:Y:S01]  /*1e40*/  LDC.64 R4, c[0x0][0xb18] ;  /* 0x0002c600ff047b82 */ /* 0x000f220000000a00 */
[----:B------:R-:W-:-:S07]  /*1e50*/  ISETP.NE.AND P3, PT, R26, 0x1, PT ;  /* 0x000000011a00780c */ /* 0x000fce0003f65270 */
[----:B------:R-:W1:Y:S08]  /*1e60*/  LDC.64 R6, c[0x0][0xb10] ;  /* 0x0002c400ff067b82 */ /* 0x000e700000000a00 */
[----:B------:R-:W2:Y:S08]  /*1e70*/  LDC R14, c[0x0][0xb20] ;  /* 0x0002c800ff0e7b82 */ /* 0x000eb00000000800 */
[----:B------:R-:W3:Y:S01]  /*1e80*/  LDC R15, c[0x0][0xb0c] ;  /* 0x0002c300ff0f7b82 */ /* 0x000ee20000000800 */
[----:B----4-:R-:W-:Y:S01]  /*1e90*/  IMAD.HI.U32 R19, R0, R5, RZ ;  /* 0x0000000500137227 */ /* 0x010fe200078e00ff */
[----:B------:R-:W-:-:S03]  /*1ea0*/  ISETP.NE.AND P0, PT, R4, 0x1, PT ;  /* 0x000000010400780c */ /* 0x000fc60003f05270 */
[----:B------:R-:W-:-:S03]  /*1eb0*/  IMAD.HI.U32 R5, R9, R5, RZ ;  /* 0x0000000509057227 */ /* 0x000fc600078e00ff */
[----:B------:R-:W4:Y:S01]  /*1ec0*/  LDC.64 R2, c[0x0][0xb28] ;  /* 0x0002ca00ff027b82 */ /* 0x000f220000000a00 */
[----:B-1----:R-:W-:-:S04]  /*1ed0*/  IMAD.HI.U32 R20, R8, R6, RZ ;  /* 0x0000000608147227 */ /* 0x002fc800078e00ff */
[----:B------:R-:W-:Y:S01]  /*1ee0*/  IMAD.HI.U32 R21, R10, R6, RZ ;  /* 0x000000060a157227 */ /* 0x000fe200078e00ff */
[----:B------:R-:W-:Y:S02]  /*1ef0*/  SHF.R.U32.HI R20, RZ, R7, R20 ;  /* 0x00000007ff147219 */ /* 0x000fe40000011614 */
[-C--:B--2---:R-:W-:Y:S02]  /*1f00*/  SHF.R.U32.HI R19, RZ, R14.reuse, R19 ;  /* 0x0000000eff137219 */ /* 0x084fe40000011613 */
[----:B------:R-:W-:Y:S02]  /*1f10*/  SHF.R.U32.HI R5, RZ, R14, R5 ;  /* 0x0000000eff057219 */ /* 0x000fe40000011605 */
[----:B------:R-:W-:Y:S02]  /*1f20*/  SEL R19, R0, R19, !P0 ;  /* 0x0000001300137207 */ /* 0x000fe40004000000 */
[----:B------:R-:W-:Y:S02]  /*1f30*/  SHF.R.U32.HI R21, RZ, R7, R21 ;  /* 0x00000007ff157219 */ /* 0x000fe40000011615 */
[----:B---3--:R-:W-:-:S02]  /*1f40*/  ISETP.NE.AND P1, PT, R15, 0x1, PT ;  /* 0x000000010f00780c */ /* 0x008fc40003f25270 */
[----:B------:R-:W-:Y:S02]  /*1f50*/  SEL R5, R9, R5, !P0 ;  /* 0x0000000509057207 */ /* 0x000fe40004000000 */
[----:B------:R-:W-:Y:S02]  /*1f60*/  SEL R20, R8, R20, !P1 ;  /* 0x0000001408147207 */ /* 0x000fe40004800000 */
[----:B------:R-:W-:Y:S01]  /*1f70*/  SEL R21, R10, R21, !P1 ;  /* 0x000000150a157207 */ /* 0x000fe20004800000 */
[----:B----4-:R-:W-:-:S04]  /*1f80*/  IMAD.HI.U32 R18, R19, R2, RZ ;  /* 0x0000000213127227 */ /* 0x010fc800078e00ff */
        /* <DEDUP_REMOVED lines=10> */
[----:B------:R-:W-:-:S04]  /*2030*/  @!P0 IMAD.HI.U32 R7, R21, R2, RZ ;  /* 0x0000000215078227 */ /* 0x000fc800078e00ff */
[----:B------:R-:W-:Y:S01]  /*2040*/  IMAD.MOV R2, RZ, RZ, -R6 ;  /* 0x000000ffff027224 */ /* 0x000fe200078e0a06 */
[----:B------:R-:W-:Y:S02]  /*2050*/  @!P0 SHF.R.U32.HI R3, RZ, R3, R7 ;  /* 0x00000003ff038219 */ /* 0x000fe40000011607 */
[----:B------:R-:W-:Y:S01]  /*2060*/  IADD3 R7, PT, PT, -R5, RZ, RZ ;  /* 0x000000ff05077210 */ /* 0x000fe20007ffe1ff */
[----:B------:R-:W-:Y:S01]  /*2070*/  IMAD R2, R26, R2, R5 ;  /* 0x000000021a027224 */ /* 0x000fe200078e0205 */
        /* <DEDUP_REMOVED lines=10> */
.L_x_33:
[----:B------:R-:W1:Y:S02]  /*2120*/  LDCU UR8, c[0x0][0xb30] ;  /* 0x00016600ff0877ac */ /* 0x000e640008000800 */
[----:B-1----:R-:W-:-:S09]  /*2130*/  UISETP.NE.AND UP0, UPT, UR8, 0x1, UPT ;  /* 0x000000010800788c */ /* 0x002fd2000bf05270 */
[----:B------:R-:W-:Y:S05]  /*2140*/  BRA.U UP0, `(.L_x_34) ;  /* 0x0000000100407547 */ /* 0x000fea000b800000 */
[----:B------:R-:W1:Y:S08]  /*2150*/  LDC.64 R4, c[0x0][0xb10] ;  /* 0x0002c400ff047b82 */ /* 0x000e700000000a00 */
[----:B------:R-:W2:Y:S08]  /*2160*/  LDC.64 R2, c[0x0][0xb18] ;  /* 0x0002c600ff027b82 */ /* 0x000eb00000000a00 */
[----:B------:R-:W3:Y:S08]  /*2170*/  LDC R6, c[0x0][0xb20] ;  /* 0x0002c800ff067b82 */ /* 0x000ef00000000800 */
[----:B------:R-:W4:Y:S01]  /*2180*/  LDC R7, c[0x0][0xb0c] ;  /* 0x0002c300ff077b82 */ /* 0x000f220000000800 */
[----:B-1----:R-:W-:-:S05]  /*2190*/  IMAD.HI.U32 R4, R10, R4, RZ ;  /* 0x000000040a047227 */ /* 0x002fca00078e00ff */
[----:B------:R-:W-:Y:S01]  /*21a0*/  SHF.R.U32.HI R4, RZ, R5, R4 ;  /* 0x00000005ff047219 */ /* 0x000fe20000011604 */
[----:B--2---:R-:W-:Y:S01]  /*21b0*/  IMAD.HI.U32 R3, R9, R3, RZ ;  /* 0x0000000309037227 */ /* 0x004fe200078e00ff */
[----:B------:R-:W-:-:S04]  /*21c0*/  ISETP.NE.AND P0, PT, R2, 0x1, PT ;  /* 0x000000010200780c */ /* 0x000fc80003f05270 */
[----:B---3--:R-:W-:-:S04]  /*21d0*/  SHF.R.U32.HI R3, RZ, R6, R3 ;  /* 0x00000006ff037219 */ /* 0x008fc80000011603 */
[----:B------:R-:W-:Y:S02]  /*21e0*/  SEL R3, R9, R3, !P0 ;  /* 0x0000000309037207 */ /* 0x000fe40004000000 */
[----:B----4-:R-:W-:-:S04]  /*21f0*/  ISETP.NE.AND P1, PT, R7, 0x1, PT ;  /* 0x000000010700780c */ /* 0x010fc80003f25270 */
[----:B------:R-:W-:-:S05]  /*2200*/  SEL R4, R10, R4, !P1 ;  /* 0x000000040a047207 */ /* 0x000fca0004800000 */
[----:B------:R-:W-:Y:S02]  /*2210*/  IMAD.IADD R5, R3, 0x1, -R4 ;  /* 0x0000000103057824 */ /* 0x000fe400078e0a04 */
[----:B------:R-:W-:Y:S02]  /*2220*/  IMAD.IADD R3, R4, 0x1, -R3 ;  /* 0x0000000104037824 */ /* 0x000fe400078e0a03 */
[----:B------:R-:W-:Y:S02]  /*2230*/  IMAD R10, R5, R7, R10 ;  /* 0x00000007050a7224 */ /* 0x000fe400078e020a */
[----:B------:R-:W-:-:S07]  /*2240*/  IMAD R9, R3, R2, R9 ;  /* 0x0000000203097224 */ /* 0x000fce00078e0209 */
.L_x_34:
[----:B------:R-:W-:Y:S01]  /*2250*/  VIADD R16, R16, 0x1 ;  /* 0x0000000110107836 */ /* 0x000fe20000000000 */
[----:B------:R-:W-:Y:S01]  /*2260*/  PLOP3.LUT P1, PT, PT, PT, PT, 0x80, 0x8 ;  /* 0x000000000008781c */ /* 0x000fe20003f2f070 */
[----:B------:R-:W-:Y:S02]  /*2270*/  IMAD.IADD R15, R10, 0x1, R63 ;  /* 0x000000010a0f7824 */ /* 0x000fe400078e023f */
[----:B------:R-:W-:Y:S01]  /*2280*/  IMAD.IADD R14, R9, 0x1, R62 ;  /* 0x00000001090e7824 */ /* 0x000fe200078e023e */
[----:B------:R-:W-:-:S04]  /*2290*/  ISETP.NE.AND P0, PT, R16, 0x2, PT ;  /* 0x000000021000780c */ /* 0x000fc80003f05270 */
[----:B------:R-:W-:Y:S02]  /*22a0*/  SEL R2, RZ, 0x1, P0 ;  /* 0x00000001ff027807 */ /* 0x000fe40000000000 */
[----:B------:R-:W-:Y:S02]  /*22b0*/  SEL R16, R16, RZ, P0 ;  /* 0x000000ff10107207 */ /* 0x000fe40000000000 */
[----:B------:R-:W-:Y:S01]  /*22c0*/  LOP3.LUT R13, R13, R2, RZ, 0x3c, !PT ;  /* 0x000000020d0d7212 */ /* 0x000fe200078e3cff */
[----:B------:R-:W-:Y:S06]  /*22d0*/  @P2 BRA `(.L_x_35) ;  /* 0xfffffff000982947 */ /* 0x000fec000383ffff */
[----:B------:R-:W-:Y:S01]  /*22e0*/  UIADD3 UR4, UPT, UPT, UR4, 0x20, URZ ;  /* 0x0000002004047890 */ /* 0x000fe2000fffe0ff */
[----:B------:R-:W-:-:S03]  /*22f0*/  SHF.L.U32 R2, R17, 0x1f, RZ ;  /* 0x0000001f11027819 */ /* 0x000fc600000006ff */
[----:B------:R-:W-:-:S09]  /*2300*/  ULEA UR5, UR6, UR4, 0x3 ;  /* 0x0000000406057291 */ /* 0x000fd2000f8e18ff */
[----:B------:R-:W1:Y:S02]  /*2310*/  SYNCS.PHASECHK.TRANS64.TRYWAIT P0, [UR5], R2 ;  /* 0x00000002ff0075a7 */ /* 0x000e640008001105 */
[----:B-1----:R-:W-:Y:S05]  /*2320*/  @!P0 BRA `(.L_x_36) ;  /* 0x0000005800248947 */ /* 0x002fea0003800000 */
.L_x_136:
[----:B------:R-:W-:-:S04]  /*2330*/  UIADD3 UR6, UPT, UPT, UR6, 0x1, URZ ;  /* 0x0000000106067890 */ /* 0x000fc8000fffe0ff */
[----:B------:R-:W-:-:S04]  /*2340*/  UISETP.NE.AND UP0, UPT, UR6, 0x4, UPT ;  /* 0x000000040600788c */ /* 0x000fc8000bf05270 */
[----:B------:R-:W-:Y:S02]  /*2350*/  USEL UR7, URZ, 0x1, UP0 ;  /* 0x00000001ff077887 */ /* 0x000fe40008000000 */
[----:B------:R-:W-:-:S04]  /*2360*/  USEL UR6, UR6, URZ, UP0 ;  /* 0x000000ff06067287 */ /* 0x000fc80008000000 */
[----:B------:R-:W-:Y:S01]  /*2370*/  ULEA UR5, UR6, UR4, 0x3 ;  /* 0x0000000406057291 */ /* 0x000fe2000f8e18ff */
[----:B-1----:R-:W-:-:S04]  /*2380*/  LOP3.LUT R2, R17, UR7, RZ, 0x3c, !PT ;  /* 0x0000000711027c12 */ /* 0x002fc8000f8e3cff */
[----:B------:R-:W-:-:S04]  /*2390*/  SHF.L.U32 R3, R2, 0x1f, RZ ;  /* 0x0000001f02037819 */ /* 0x000fc800000006ff */
[----:B------:R-:W1:Y:S02]  /*23a0*/  SYNCS.PHASECHK.TRANS64.TRYWAIT P0, [UR5], R3 ;  /* 0x00000003ff0075a7 */ /* 0x000e640008001105 */
[----:B-1----:R-:W-:Y:S05]  /*23b0*/  @!P0 BRA `(.L_x_37) ;  /* 0x0000005800188947 */ /* 0x002fea0003800000 */
.L_x_138:
[----:B------:R-:W-:-:S04]  /*23c0*/  UIADD3 UR6, UPT, UPT, UR6, 0x1, URZ ;  /* 0x0000000106067890 */ /* 0x000fc8000fffe0ff */
[----:B------:R-:W-:-:S04]  /*23d0*/  UISETP.NE.AND UP0, UPT, UR6, 0x4, UPT ;  /* 0x000000040600788c */ /* 0x000fc8000bf05270 */
[----:B------:R-:W-:Y:S02]  /*23e0*/  USEL UR7, URZ, 0x1, UP0 ;  /* 0x00000001ff077887 */ /* 0x000fe40008000000 */
[----:B------:R-:W-:-:S04]  /*23f0*/  USEL UR6, UR6, URZ, UP0 ;  /* 0x000000ff06067287 */ /* 0x000fc80008000000 */
[----:B------:R-:W-:Y:S01]  /*2400*/  ULEA UR5, UR6, UR4, 0x3 ;  /* 0x0000000406057291 */ /* 0x000fe2000f8e18ff */
[----:B------:R-:W-:-:S04]  /*2410*/  LOP3.LUT R2, R2, UR7, RZ, 0x3c, !PT ;  /* 0x0000000702027c12 */ /* 0x000fc8000f8e3cff */
[----:B-1----:R-:W-:-:S04]  /*2420*/  SHF.L.U32 R3, R2, 0x1f, RZ ;  /* 0x0000001f02037819 */ /* 0x002fc800000006ff */
[----:B------:R-:W1:Y:S02]  /*2430*/  SYNCS.PHASECHK.TRANS64.TRYWAIT P0, [UR5], R3 ;  /* 0x00000003ff0075a7 */ /* 0x000e640008001105 */
[----:B-1----:R-:W-:Y:S05]  /*2440*/  @!P0 BRA `(.L_x_38) ;  /* 0x00000058000c8947 */ /* 0x002fea0003800000 */
.L_x_140:
[----:B------:R-:W-:-:S04]  /*2450*/  UIADD3 UR6, UPT, UPT, UR6, 0x1, URZ ;  /* 0x0000000106067890 */ /* 0x000fc8000fffe0ff */
[----:B------:R-:W-:-:S04]  /*2460*/  UISETP.NE.AND UP0, UPT, UR6, 0x4, UPT ;  /* 0x000000040600788c */ /* 0x000fc8000bf05270 */
[----:B------:R-:W-:Y:S02]  /*2470*/  USEL UR5, URZ, 0x1, UP0 ;  /* 0x00000001ff057887 */ /* 0x000fe40008000000 */
[----:B------:R-:W-:-:S04]  /*2480*/  USEL UR6, UR6, URZ, UP0 ;  /* 0x000000ff06067287 */ /* 0x000fc80008000000 */
[----:B------:R-:W-:Y:S01]  /*2490*/  ULEA UR6, UR6, UR4, 0x3 ;  /* 0x0000000406067291 */ /* 0x000fe2000f8e18ff */
[----:B------:R-:W-:-:S04]  /*24a0*/  LOP3.LUT R2, R2, UR5, RZ, 0x3c, !PT ;  /* 0x0000000502027c12 */ /* 0x000fc8000f8e3cff */
[----:B------:R-:W-:Y:S01]  /*24b0*/  SHF.L.U32 R2, R2, 0x1f, RZ ;  /* 0x0000001f02027819 */ /* 0x000fe200000006ff */
[----:B-1--4-:R-:W-:-:S07]  /*24c0*/  IMAD.U32 R0, RZ, RZ, UR6 ;  /* 0x00000006ff007e24 */ /* 0x012fce000f8e00ff */
.L_x_39:
[----:B-1----:R1:W2:Y:S02]  /*24d0*/  SYNCS.PHASECHK.TRANS64.TRYWAIT P0, [R0+URZ], R2 ;  /* 0x00000002000075a7 */ /* 0x0022a400080011ff */
[----:B--2---:R-:W-:Y:S05]  /*24e0*/  @!P0 NANOSLEEP.SYNCS 0x989680 ;  /* 0x009896800000895d */ /* 0x004fea0003900000 */
[----:B------:R-:W2:Y:S02]  /*24f0*/  @!P0 SYNCS.PHASECHK.TRANS64 P0, [R0+URZ], R2 ;  /* 0x00000002000085a7 */ /* 0x000ea400080010ff */
[----:B--2---:R-:W-:Y:S05]  /*2500*/  @P0 EXIT ;  /* 0x000000000000094d */ /* 0x004fea0003800000 */
[----:B------:R-:W-:Y:S05]  /*2510*/  BRA `(.L_x_39) ;  /* 0xfffffffc00ec7947 */ /* 0x000fea000383ffff */
.L_x_17:
[----:B------:R-:W-:-:S04]  /*2520*/  UISETP.NE.AND UP1, UPT, UR37, URZ, UPT ;  /* 0x000000ff2500728c */ /* 0x000fc8000bf25270 */
[----:B------:R-:W-:-:S09]  /*2530*/  UISETP.NE.OR UP1, UPT, UR8, 0x1, UP1 ;  /* 0x000000010800788c */ /* 0x000fd20008f25670 */
[----:B------:R-:W-:Y:S05]  /*2540*/  BRA.U UP1, `(.L_x_40) ;  /* 0x0000000501487547 */ /* 0x000fea000b800000 */
[----:B------:R-:W-:Y:S01]  /*2550*/  ISETP.NE.AND P2, PT, R2, RZ, PT ;  /* 0x000000ff0200720c */ /* 0x000fe20003f45270 */
[----:B------:R-:W-:Y:S01]  /*2560*/  IMAD.MOV.U32 R12, RZ, RZ, 0x1 ;  /* 0x00000001ff0c7424 */ /* 0x000fe200078e00ff */
[----:B------:R-:W-:Y:S02]  /*2570*/  CS2R R10, SRZ ;  /* 0x00000000000a7805 */ /* 0x000fe4000001ff00 */
[----:B------:R-:W-:Y:S01]  /*2580*/  CS2R R8, SRZ ;  /* 0x0000000000087805 */ /* 0x000fe2000001ff00 */
[----:B------:R-:W-:Y:S01]  /*2590*/  UMOV UR4, 0x400 ;  /* 0x0000040000047882 */ /* 0x000fe20000000000 */
[----:B------:R-:W-:Y:S01]  /*25a0*/  UMOV UR6, URZ ;  /* 0x000000ff00067c82 */ /* 0x000fe20008000000 */
[----:B------:R-:W-:-:S12]  /*25b0*/  ULEA UR37, UR37, UR4, 0x18 ;  /* 0x0000000425257291 */ /* 0x000fd8000f8ec0ff */
.L_x_44:
[----:B------:R-:W-:Y:S02]  /*25c0*/  LEA R0, R8, UR37, 0x3 ;  /* 0x0000002508007c11 */ /* 0x000fe4000f8e18ff */
[----:B------:R-:W-:-:S03]  /*25d0*/  SHF.L.U32 R4, R9, 0x1f, RZ ;  /* 0x0000001f09047819 */ /* 0x000fc600000006ff */
[----:B------:R-:W-:Y:S01]  /*25e0*/  VIADD R5, R0, 0x100 ;  /* 0x0000010000057836 */ /* 0x000fe20000000000 */
[----:B------:R-:W1:Y:S02]  /*25f0*/  SYNCS.PHASECHK.TRANS64.TRYWAIT P0, [R0+URZ+0xf0], R4 ;  /* 0x0000f004000075a7 */ /* 0x000e6400080011ff */
[----:B-1----:R-:W-:Y:S05]  /*2600*/  @!P0 BRA `(.L_x_41) ;  /* 0x0000005400b48947 */ /* 0x002fea0003800000 */
.L_x_141:
[----:B------:R-:W-:Y:S01]  /*2610*/  ULEA UR5, UR6, UR37, 0x3 ;  /* 0x0000002506057291 */ /* 0x000fe2000f8e18ff */
[----:B-1----:R-:W-:Y:S01]  /*2620*/  PRMT R0, RZ, 0x654, R5 ;  /* 0x00000654ff007816 */ /* 0x002fe20000000005 */
[----:B------:R-:W-:Y:S01]  /*2630*/  @!P2 IMAD.MOV.U32 R4, RZ, RZ, 0x10 ;  /* 0x00000010ff04a424 */ /* 0x000fe200078e00ff */
[----:B------:R-:W-:Y:S01]  /*2640*/  SHF.L.U32 R5, R12, 0x1f, RZ ;  /* 0x0000001f0c057819 */ /* 0x000fe200000006ff */
[----:B------:R-:W-:Y:S01]  /*2650*/  UIADD3 UR4, UPT, UPT, UR5, 0x90, URZ ;  /* 0x0000009005047890 */ /* 0x000fe2000fffe0ff */
[----:B------:R1:W-:Y:S05]  /*2660*/  SYNCS.ARRIVE.TRANS64.RED.A1T0 RZ, [R0+URZ], RZ ;  /* 0x000000ff00ff79a7 */ /* 0x0003ea00081004ff */
[----:B------:R-:W-:Y:S01]  /*2670*/  IMAD.U32 R6, RZ, RZ, UR4 ;  /* 0x00000004ff067e24 */ /* 0x000fe2000f8e00ff */
[----:B------:R-:W2:Y:S04]  /*2680*/  SYNCS.PHASECHK.TRANS64.TRYWAIT P0, [UR5+0xa0], R5 ;  /* 0x0000a005ff0075a7 */ /* 0x000ea80008001105 */
[----:B------:R-:W-:Y:S01]  /*2690*/  PRMT R6, R2, 0x654, R6 ;  /* 0x0000065402067816 */ /* 0x000fe20000000006 */
[----:B-12---:R-:W-:Y:S06]  /*26a0*/  @!P0 BRA `(.L_x_42) ;  /* 0x0000005400a08947 */ /* 0x006fec0003800000 */
.L_x_143:
[----:B------:R-:W-:Y:S01]  /*26b0*/  ULEA UR4, UR6, UR37, 0x4 ;  /* 0x0000002506047291 */ /* 0x000fe2000f8e20ff */
[----:B------:R-:W-:Y:S01]  /*26c0*/  SEL R3, R6, R3, !P2 ;  /* 0x0000000306037207 */ /* 0x000fe20005000000 */
[----:B------:R-:W-:Y:S01]  /*26d0*/  UIADD3 UR5, UPT, UPT, UR5, 0x90, URZ ;  /* 0x0000009005057890 */ /* 0x000fe2000fffe0ff */
[----:B-1----:R-:W-:Y:S01]  /*26e0*/  LEA R0, R11, UR37, 0x3 ;  /* 0x000000250b007c11 */ /* 0x002fe2000f8e18ff */
[----:B------:R-:W-:Y:S01]  /*26f0*/  UIADD3 UR4, UPT, UPT, UR4, 0x120, URZ ;  /* 0x0000012004047890 */ /* 0x000fe2000fffe0ff */
[----:B------:R1:W-:Y:S01]  /*2700*/  @!P2 SYNCS.ARRIVE.TRANS64.RED RZ, [R3+URZ], R4 ;  /* 0x0000000403ffa9a7 */ /* 0x0003e200080004ff */
[----:B------:R-:W-:Y:S01]  /*2710*/  UIADD3 UR6, UPT, UPT, UR6, 0x1, URZ ;  /* 0x0000000106067890 */ /* 0x000fe2000fffe0ff */
[----:B------:R-:W-:-:S03]  /*2720*/  VIADD R8, R8, 0x1 ;  /* 0x0000000108087836 */ /* 0x000fc60000000000 */
[----:B------:R-:W-:Y:S02]  /*2730*/  UISETP.NE.AND UP0, UPT, UR6, 0x2, UPT ;  /* 0x000000020600788c */ /* 0x000fe4000bf05270 */
[----:B------:R-:W-:Y:S01]  /*2740*/  ISETP.NE.AND P0, PT, R8, 0x2, PT ;  /* 0x000000020800780c */ /* 0x000fe20003f05270 */
[----:B------:R-:W-:Y:S06]  /*2750*/  UGETNEXTWORKID.BROADCAST [UR4], [UR5] ;  /* 0x00000000040073ca */ /* 0x000fec0008000100 */
[----:B------:R-:W-:Y:S02]  /*2760*/  USEL UR4, URZ, 0x1, UP0 ;  /* 0x00000001ff047887 */ /* 0x000fe40008000000 */
[----:B------:R-:W-:-:S04]  /*2770*/  USEL UR6, UR6, URZ, UP0 ;  /* 0x000000ff06067287 */ /* 0x000fc80008000000 */
[----:B------:R-:W-:Y:S02]  /*2780*/  LOP3.LUT R12, R12, UR4, RZ, 0x3c, !PT ;  /* 0x000000040c0c7c12 */ /* 0x000fe4000f8e3cff */
[----:B-1----:R-:W-:-:S04]  /*2790*/  SHF.L.U32 R4, R10, 0x1f, RZ ;  /* 0x0000001f0a047819 */ /* 0x002fc800000006ff */
[----:B------:R-:W1:Y:S02]  /*27a0*/  SYNCS.PHASECHK.TRANS64.TRYWAIT P1, [R0+URZ+0x90], R4 ;  /* 0x00009004000075a7 */ /* 0x000e6400080211ff */
[----:B-1----:R-:W-:Y:S05]  /*27b0*/  @!P1 BRA `(.L_x_43) ;  /* 0x0000005400749947 */ /* 0x002fea0003800000 */
.L_x_144:
[C---:B-1----:R-:W-:Y:S01]  /*27c0*/  LEA R4, R11.reuse, UR37, 0x4 ;  /* 0x000000250b047c11 */ /* 0x042fe2000f8e20ff */
[----:B------:R-:W-:Y:S01]  /*27d0*/  VIADD R0, R0, 0xa0 ;  /* 0x000000a000007836 */ /* 0x000fe20000000000 */
[----:B------:R-:W-:Y:S01]  /*27e0*/  SEL R8, R8, RZ, P0 ;  /* 0x000000ff08087207 */ /* 0x000fe20000000000 */
[----:B------:R-:W-:-:S03]  /*27f0*/  VIADD R11, R11, 0x1 ;  /* 0x000000010b0b7836 */ /* 0x000fc60000000000 */
[----:B------:R-:W1:Y:S01]  /*2800*/  LDS.128 R4, [R4+0x120] ;  /* 0x0001200004047984 */ /* 0x000e620000000c00 */
[----:B------:R-:W-:Y:S02]  /*2810*/  PRMT R0, RZ, 0x654, R0 ;  /* 0x00000654ff007816 */ /* 0x000fe40000000000 */
[C---:B------:R-:W-:Y:S01]  /*2820*/  ISETP.NE.AND P1, PT, R11.reuse, 0x2, PT ;  /* 0x000000020b00780c */ /* 0x040fe20003f25270 */
[----:B------:R-:W-:Y:S01]  /*2830*/  @!PT LDS RZ, [RZ] ;  /* 0x00000000fffff984 */ /* 0x000fe20000000800 */
[----:B------:R-:W-:Y:S01]  /*2840*/  @!PT LDS RZ, [RZ] ;  /* 0x00000000fffff984 */ /* 0x000fe20000000800 */
[----:B------:R-:W-:Y:S01]  /*2850*/  @!PT LDS RZ, [RZ] ;  /* 0x00000000fffff984 */ /* 0x000fe20000000800 */
[----:B------:R-:W-:Y:S01]  /*2860*/  @!PT LDS RZ, [RZ] ;  /* 0x00000000fffff984 */ /* 0x000fe20000000800 */
[----:B------:R2:W-:Y:S06]  /*2870*/  MEMBAR.ALL.CTA ;  /* 0x0000000000007992 */ /* 0x0005ec0000008000 */
[----:B--2---:R-:W2:Y:S01]  /*2880*/  FENCE.VIEW.ASYNC.S ;  /* 0x00000000000073c6 */ /* 0x004ea20000000000 */
[----:B------:R-:W-:Y:S01]  /*2890*/  SEL R11, R11, RZ, P1 ;  /* 0x000000ff0b0b7207 */ /* 0x000fe20000800000 */
[----:B--2---:R2:W-:Y:S01]  /*28a0*/  SYNCS.ARRIVE.TRANS64.RED.A1T0 RZ, [R0+URZ], RZ ;  /* 0x000000ff00ff79a7 */ /* 0x0045e200081004ff */
[----:B-1----:R-:W-:-:S02]  /*28b0*/  LOP3.LUT P3, RZ, R6, 0x1, RZ, 0xc0, !PT ;  /* 0x0000000106ff7812 */ /* 0x002fc4000786c0ff */
[----:B------:R-:W-:-:S04]  /*28c0*/  SEL R4, RZ, 0x1, P1 ;  /* 0x00000001ff047807 */ /* 0x000fc80000800000 */
[----:B------:R-:W-:Y:S02]  /*28d0*/  LOP3.LUT R10, R10, R4, RZ, 0x3c, !PT ;  /* 0x000000040a0a7212 */ /* 0x000fe400078e3cff */
[----:B--2---:R-:W-:-:S04]  /*28e0*/  SEL R0, RZ, 0x1, P0 ;  /* 0x00000001ff007807 */ /* 0x004fc80000000000 */
[----:B------:R-:W-:Y:S01]  /*28f0*/  LOP3.LUT R9, R9, R0, RZ, 0x3c, !PT ;  /* 0x0000000009097212 */ /* 0x000fe200078e3cff */
[----:B------:R-:W-:Y:S06]  /*2900*/  @P3 BRA `(.L_x_44) ;  /* 0xfffffffc002c3947 */ /* 0x000fec000383ffff */
[----:B------:R-:W-:Y:S01]  /*2910*/  ULEA UR5, UR6, UR37, 0x3 ;  /* 0x0000002506057291 */ /* 0x000fe2000f8e18ff */
[----:B------:R-:W-:-:S08]  /*2920*/  SHF.L.U32 R2, R12, 0x1f, RZ ;  /* 0x0000001f0c027819 */ /* 0x000fd000000006ff */
[----:B------:R-:W1:Y:S02]  /*2930*/  SYNCS.PHASECHK.TRANS64 P0, [UR5+0xa0], R2 ;  /* 0x0000a002ff0075a7 */ /* 0x000e640008001005 */
[----:B-1----:R-:W-:Y:S05]  /*2940*/  @P0 BRA `(.L_x_45) ;  /* 0x0000000000080947 */ /* 0x002fea0003800000 */
[----:B------:R-:W1:Y:S02]  /*2950*/  SYNCS.PHASECHK.TRANS64.TRYWAIT P0, [UR5+0xa0], R2 ;  /* 0x0000a002ff0075a7 */ /* 0x000e640008001105 */
[----:B-1----:R-:W-:Y:S05]  /*2960*/  @!P0 BRA `(.L_x_46) ;  /* 0x00000054001c8947 */ /* 0x002fea0003800000 */
.L_x_45:
[----:B------:R-:W-:-:S04]  /*2970*/  UIADD3 UR4, UPT, UPT, UR6, 0x1, URZ ;  /* 0x0000000106047890 */ /* 0x000fc8000fffe0ff */
[----:B------:R-:W-:-:S04]  /*2980*/  UISETP.NE.AND UP0, UPT, UR4, 0x2, UPT ;  /* 0x000000020400788c */ /* 0x000fc8000bf05270 */
[----:B------:R-:W-:Y:S02]  /*2990*/  USEL UR7, URZ, 0x1, UP0 ;  /* 0x00000001ff077887 */ /* 0x000fe40008000000 */
[----:B------:R-:W-:-:S04]  /*29a0*/  USEL UR4, UR4, URZ, UP0 ;  /* 0x000000ff04047287 */ /* 0x000fc80008000000 */
[----:B------:R-:W-:Y:S01]  /*29b0*/  ULEA UR4, UR4, UR37, 0x3 ;  /* 0x0000002504047291 */ /* 0x000fe2000f8e18ff */
[----:B-1----:R-:W-:-:S04]  /*29c0*/  LOP3.LUT R2, R12, UR7, RZ, 0x3c, !PT ;  /* 0x000000070c027c12 */ /* 0x002fc8000f8e3cff */
[----:B------:R-:W-:-:S04]  /*29d0*/  SHF.L.U32 R0, R2, 0x1f, RZ ;  /* 0x0000001f02007819 */ /* 0x000fc800000006ff */
[----:B------:R-:W1:Y:S02]  /*29e0*/  SYNCS.PHASECHK.TRANS64 P0, [UR4+0xa0], R0 ;  /* 0x0000a000ff0075a7 */ /* 0x000e640008001004 */
[----:B-1----:R-:W-:Y:S05]  /*29f0*/  @P0 EXIT ;  /* 0x000000000000094d */ /* 0x002fea0003800000 */
[----:B------:R-:W-:Y:S02]  /*2a00*/  SHF.L.U32 R2, R2, 0x1f, RZ ;  /* 0x0000001f02027819 */ /* 0x000fe400000006ff */
[----:B------:R-:W-:-:S07]  /*2a10*/  MOV R0, UR4 ;  /* 0x0000000400007c02 */ /* 0x000fce0008000f00 */
.L_x_47:
[----:B-1----:R1:W2:Y:S02]  /*2a20*/  SYNCS.PHASECHK.TRANS64.TRYWAIT P0, [R0+URZ+0xa0], R2 ;  /* 0x0000a002000075a7 */ /* 0x0022a400080011ff */
[----:B--2---:R-:W-:Y:S05]  /*2a30*/  @!P0 NANOSLEEP.SYNCS 0x989680 ;  /* 0x009896800000895d */ /* 0x004fea0003900000 */
[----:B------:R-:W2:Y:S02]  /*2a40*/  @!P0 SYNCS.PHASECHK.TRANS64 P0, [R0+URZ+0xa0], R2 ;  /* 0x0000a002000085a7 */ /* 0x000ea400080010ff */
[----:B--2---:R-:W-:Y:S05]  /*2a50*/  @P0 EXIT ;  /* 0x000000000000094d */ /* 0x004fea0003800000 */
[----:B------:R-:W-:Y:S05]  /*2a60*/  BRA `(.L_x_47) ;  /* 0xfffffffc00ec7947 */ /* 0x000fea000383ffff */
.L_x_40:
[----:B------:R-:W-:-:S09]  /*2a70*/  UISETP.NE.AND UP1, UPT, UR8, URZ, UPT ;  /* 0x000000ff0800728c */ /* 0x000fd2000bf25270 */
[----:B------:R-:W-:Y:S05]  /*2a80*/  BRA.U UP1, `(.L_x_48) ;  /* 0x0000000d01cc7547 */ /* 0x000fea000b800000 */
[----:B------:R-:W-:Y:S01]  /*2a90*/  UMOV UR4, 0x40 ;  /* 0x0000004000047882 */ /* 0x000fe20000000000 */
[----:B------:R-:W-:Y:S01]  /*2aa0*/  NOP ;  /* 0x0000000000007918 */ /* 0x000fe20000000000 */
[----:B------:R-:W-:Y:S01]  /*2ab0*/  ULEA UR4, UR37, UR4, 0x18 ;  /* 0x0000000425047291 */ /* 0x000fe2000f8ec0ff */
[----:B------:R-:W-:Y:S02]  /*2ac0*/  UMOV UR5, 0x400 ;  /* 0x0000040000057882 */ /* 0x000fe40000000000 */
[----:B------:R-:W-:-:S06]  /*2ad0*/  ULEA UR37, UR37, UR5, 0x18 ;  /* 0x0000000525257291 */ /* 0x000fcc000f8ec0ff */
[----:B------:R-:W1:Y:S02]  /*2ae0*/  LDS.U8 R0, [UR4+0x1c] ;  /* 0x00001c04ff007984 */ /* 0x000e640008000000 */
[----:B-1----:R-:W-:-:S13]  /*2af0*/  ISETP.NE.AND P0, PT, R0, RZ, PT ;  /* 0x000000ff0000720c */ /* 0x002fda0003f05270 */
[----:B------:R-:W-:Y:S05]  /*2b00*/  @P0 BRA `(.L_x_49) ;  /* 0x0000000000580947 */ /* 0x000fea0003800000 */
[----:B------:R-:W-:-:S13]  /*2b10*/  ELECT P0, URZ, PT ;  /* 0x0000000000ff782f */ /* 0x000fda0003800000 */
[----:B------:R-:W-:Y:S05]  /*2b20*/  @!P0 BRA `(.L_x_50) ;  /* 0x0000000000608947 */ /* 0x000fea0003800000 */
[----:B------:R-:W-:Y:S01]  /*2b30*/  UMOV UR5, 0x10 ;  /* 0x0000001000057882 */ /* 0x000fe20000000000 */
[----:B------:R-:W-:Y:S01]  /*2b40*/  HFMA2 R0, -RZ, RZ, 0, 5.9604644775390625e-08 ;  /* 0x00000001ff007431 */ /* 0x000fe200000001ff */
[----:B------:R-:W-:-:S03]  /*2b50*/  MOV R2, 0xffff ;  /* 0x0000ffff00027802 */ /* 0x000fc60000000f00 */
[----:B------:R-:W-:Y:S04]  /*2b60*/  DEPBAR.LE SB1, 0x36 ;  /* 0x00009d800000791a */ /* 0x000fe80000000000 */
[----:B------:R-:W1:Y:S02]  /*2b70*/  UTCATOMSWS.FIND_AND_SET.ALIGN UP0, UR5, UR5 ;  /* 0x00000005000575e3 */ /* 0x000e640008000800 */
[----:B-1----:R-:W-:Y:S01]  /*2b80*/  MOV R3, UR5 ;  /* 0x0000000500037c02 */ /* 0x002fe20008000f00 */
[----:B------:R-:W-:Y:S06]  /*2b90*/  BRA.U UP0, `(.L_x_51) ;  /* 0x0000000100187547 */ /* 0x000fec000b800000 */
.L_x_52:
[----:B------:R-:W-:Y:S05]  /*2ba0*/  NANOSLEEP 0x64 ;  /* 0x000000640000795d */ /* 0x000fea0003800000 */
[----:B------:R-:W-:-:S05]  /*2bb0*/  UMOV UR5, 0x10 ;  /* 0x0000001000057882 */ /* 0x000fca0000000000 */
[----:B------:R-:W-:Y:S04]  /*2bc0*/  DEPBAR.LE SB1, 0x36 ;  /* 0x00009d800000791a */ /* 0x000fe80000000000 */
[----:B------:R-:W1:Y:S02]  /*2bd0*/  UTCATOMSWS.FIND_AND_SET.ALIGN UP0, UR5, UR5 ;  /* 0x00000005000575e3 */ /* 0x000e640008000800 */
[----:B-1----:R-:W-:Y:S01]  /*2be0*/  MOV R3, UR5 ;  /* 0x0000000500037c02 */ /* 0x002fe20008000f00 */
[----:B------:R-:W-:Y:S05]  /*2bf0*/  BRA.U !UP0, `(.L_x_52) ;  /* 0xfffffffd08e87547 */ /* 0x000fea000b83ffff */
.L_x_51:
[-C--:B------:R-:W-:Y:S02]  /*2c00*/  SHF.L.U32 R2, R2, R3.reuse, RZ ;  /* 0x0000000302027219 */ /* 0x080fe400000006ff */
[----:B------:R-:W-:Y:S01]  /*2c10*/  SHF.L.U32 R0, R0, R3, RZ ;  /* 0x0000000300007219 */ /* 0x000fe200000006ff */
[----:B------:R-:W-:Y:S02]  /*2c20*/  IMAD.SHL.U32 R3, R3, 0x20, RZ ;  /* 0x0000002003037824 */ /* 0x000fe400078e00ff */
[----:B------:R1:W-:Y:S04]  /*2c30*/  ATOMS.OR RZ, [UR4+0x14], R2 ;  /* 0x00001402ffff798c */ /* 0x0003e8000b000004 */
[----:B------:R1:W-:Y:S04]  /*2c40*/  ATOMS.OR RZ, [UR4+0x18], R0 ;  /* 0x00001800ffff798c */ /* 0x0003e8000b000004 */
[----:B------:R1:W-:Y:S01]  /*2c50*/  STS [UR37+0x140], R3 ;  /* 0x00014003ff007988 */ /* 0x0003e20008000825 */
[----:B------:R-:W-:Y:S05]  /*2c60*/  BRA `(.L_x_50) ;  /* 0x0000000000107947 */ /* 0x000fea0003800000 */
.L_x_49:
[----:B------:R-:W-:Y:S02]  /*2c70*/  MOV R0, 0xffffffff ;  /* 0xffffffff00007802 */ /* 0x000fe40000000f00 */
[----:B------:R-:W-:-:S03]  /*2c80*/  MOV R2, 0x2cb0 ;  /* 0x00002cb000027802 */ /* 0x000fc60000000f00 */
[----:B------:R1:W-:Y:S04]  /*2c90*/  STS [UR37+0x140], R0 ;  /* 0x00014000ff007988 */ /* 0x0003e80008000825 */
[----:B-1-3-5:R-:W-:Y:S05]  /*2ca0*/  CALL.REL.NOINC `($__internal_1_$__cuda_sm10x_tcgen05_guardrail_trap_phase_invalid_during_alloc) ;  /* 0x0000005800647944 */ /* 0x02afea0003c00000 */
.L_x_50:
[----:B------:R-:W-:Y:S05]  /*2cb0*/  WARPSYNC.ALL ;  /* 0x0000000000007948 */ /* 0x000fea0003800000 */
[----:B------:R-:W2:Y:S01]  /*2cc0*/  S2UR UR5, SR_CgaCtaId ;  /* 0x00000000000579c3 */ /* 0x000ea20000008800 */
[----:B------:R-:W-:Y:S01]  /*2cd0*/  UMOV UR4, 0x400 ;  /* 0x0000040000047882 */ /* 0x000fe20000000000 */
[----:B------:R-:W-:-:S06]  /*2ce0*/  NOP ;  /* 0x0000000000007918 */ /* 0x000fcc0000000000 */
[----:B------:R-:W-:Y:S06]  /*2cf0*/  BAR.ARV 0x6, 0xa0 ;  /* 0x0182800000007b1d */ /* 0x000fec0000002000 */
[----:B------:R-:W4:Y:S01]  /*2d00*/  LDCU UR7, c[0x0][0x38c] ;  /* 0x00007180ff0777ac */ /* 0x000f220008000800 */
[----:B------:R-:W-:Y:S01]  /*2d10*/  IMAD.MOV.U32 R11, RZ, RZ, 0x1 ;  /* 0x00000001ff0b7424 */ /* 0x000fe200078e00ff */
[----:B------:R-:W-:Y:S01]  /*2d20*/  CS2R R8, SRZ ;  /* 0x0000000000087805 */ /* 0x000fe2000001ff00 */
[----:B------:R-:W-:Y:S01]  /*2d30*/  IMAD.MOV.U32 R10, RZ, RZ, RZ ;  /* 0x000000ffff0a7224 */ /* 0x000fe200078e00ff */
[----:B------:R-:W3:Y:S01]  /*2d40*/  LDCU UR6, c[0x0][0x38c] ;  /* 0x00007180ff0677ac */ /* 0x000ee20008000800 */
[----:B------:R-:W-:Y:S01]  /*2d50*/  UMOV UR15, URZ ;  /* 0x000000ff000f7c82 */ /* 0x000fe20008000000 */
[----:B------:R-:W-:Y:S01]  /*2d60*/  UMOV UR14, URZ ;  /* 0x000000ff000e7c82 */ /* 0x000fe20008000000 */
[----:B--2---:R-:W-:Y:S01]  /*2d70*/  ULEA UR5, UR5, UR4, 0x18 ;  /* 0x0000000405057291 */ /* 0x004fe2000f8ec0ff */
[----:B------:R-:W-:Y:S01]  /*2d80*/  UMOV UR24, 0x0 ;  /* 0x0000000000187882 */ /* 0x000fe20000000000 */
[----:B------:R-:W-:-:S02]  /*2d90*/  UMOV UR25, 0x4200910 ;  /* 0x0420091000197882 */ /* 0x000fc40000000000 */
[----:B------:R-:W-:Y:S02]  /*2da0*/  UIADD3 UR10, UPT, UPT, UR5, 0x8800, URZ ;  /* 0x00008800050a7890 */ /* 0x000fe4000fffe0ff */
[----:B------:R-:W-:Y:S02]  /*2db0*/  UIADD3 UR11, UPT, UPT, UR5, 0x10800, URZ ;  /* 0x00010800050b7890 */ /* 0x000fe4000fffe0ff */
[----:B----4-:R-:W-:Y:S01]  /*2dc0*/  UIADD3 UR7, UPT, UPT, UR7, 0x1f, URZ ;  /* 0x0000001f07077890 */ /* 0x010fe2000fffe0ff */
[----:B-1----:R-:W1:Y:S01]  /*2dd0*/  LDS R0, [UR5+0x140] ;  /* 0x00014005ff007984 */ /* 0x002e620008000800 */
[----:B------:R-:W-:Y:S02]  /*2de0*/  USHF.R.U32.HI UR10, URZ, 0x4, UR10 ;  /* 0x00000004ff0a7899 */ /* 0x000fe4000801160a */
[----:B------:R-:W-:Y:S02]  /*2df0*/  USHF.R.S32.HI UR4, URZ, 0x1f, UR7 ;  /* 0x0000001fff047899 */ /* 0x000fe40008011407 */
[----:B------:R-:W-:-:S02]  /*2e00*/  USHF.R.U32.HI UR11, URZ, 0x4, UR11 ;  /* 0x00000004ff0b7899 */ /* 0x000fc4000801160b */
[----:B------:R-:W-:Y:S02]  /*2e10*/  ULEA.HI UR4, UR4, UR7, URZ, 0x5 ;  /* 0x0000000704047291 */ /* 0x000fe4000f8f28ff */
[----:B------:R-:W-:Y:S02]  /*2e20*/  ULOP3.LUT UR10, UR10, 0x3fff, URZ, 0xc0, !UPT ;  /* 0x00003fff0a0a7892 */ /* 0x000fe4000f8ec0ff */
[----:B------:R-:W-:Y:S02]  /*2e30*/  USHF.R.S32.HI UR4, URZ, 0x5, UR4 ;  /* 0x00000005ff047899 */ /* 0x000fe40008011404 */
[----:B------:R-:W-:Y:S02]  /*2e40*/  ULOP3.LUT UR11, UR11, 0x3fff, URZ, 0xc0, !UPT ;  /* 0x00003fff0b0b7892 */ /* 0x000fe4000f8ec0ff */
[----:B------:R-:W-:Y:S01]  /*2e50*/  UISETP.LT.AND UP0, UPT, UR4, 0x1, UPT ;  /* 0x000000010400788c */ /* 0x000fe2000bf01270 */
[----:B------:R-:W-:Y:S01]  /*2e60*/  UMOV UR22, 0x0 ;  /* 0x0000000000167882 */ /* 0x000fe20000000000 */
[----:B------:R-:W-:-:S02]  /*2e70*/  UMOV UR23, 0x4200910 ;  /* 0x0420091000177882 */ /* 0x000fc40000000000 */
[----:B------:R-:W-:Y:S02]  /*2e80*/  USEL UR9, UR4, 0x1, !UP0 ;  /* 0x0000000104097887 */ /* 0x000fe4000c000000 */
[----:B------:R-:W-:Y:S02]  /*2e90*/  ULOP3.LUT UR10, UR10, 0x10000, URZ, 0xfc, !UPT ;  /* 0x000100000a0a7892 */ /* 0x000fe4000f8efcff */
[----:B------:R-:W-:Y:S02]  /*2ea0*/  ULOP3.LUT UR11, UR11, 0x10000, URZ, 0xfc, !UPT ;  /* 0x000100000b0b7892 */ /* 0x000fe4000f8efcff */
[----:B------:R-:W-:Y:S02]  /*2eb0*/  UIADD3 UR9, UPT, UPT, -UR9, URZ, URZ ;  /* 0x000000ff09097290 */ /* 0x000fe4000fffe1ff */
[----:B---3--:R-:W-:Y:S01]  /*2ec0*/  UISETP.GE.AND UP3, UPT, UR6, 0x1, UPT ;  /* 0x000000010600788c */ /* 0x008fe2000bf66270 */
[----:B------:R-:W-:Y:S01]  /*2ed0*/  UMOV UR20, 0x0 ;  /* 0x0000000000147882 */ /* 0x000fe20000000000 */
[----:B------:R-:W-:Y:S01]  /*2ee0*/  UMOV UR21, 0x4200910 ;  /* 0x0420091000157882 */ /* 0x000fe20000000000 */
[----:B------:R-:W-:Y:S01]  /*2ef0*/  UMOV UR18, 0x0 ;  /* 0x0000000000127882 */ /* 0x000fe20000000000 */
[----:B------:R-:W-:Y:S01]  /*2f00*/  UMOV UR19, 0x4200910 ;  /* 0x0420091000137882 */ /* 0x000fe20000000000 */
[----:B-1----:R-:W-:-:S15]  /*2f10*/  R2UR UR16, R0 ;  /* 0x00000000001072ca */ /* 0x002fde00000e0000 */
.L_x_59:
[----:B------:R-:W-:Y:S02]  /*2f20*/  LEA R0, R10, UR5, 0x3 ;  /* 0x000000050a007c11 */ /* 0x000fe4000f8e18ff */
[----:B------:R-:W-:Y:S02]  /*2f30*/  SHF.L.U32 R2, R9, 0x1f, RZ ;  /* 0x0000001f09027819 */ /* 0x000fe400000006ff */
[----:B------:R-:W-:Y:S01]  /*2f40*/  PLOP3.LUT P0, PT, PT, PT, UP3, 0x80, 0x8 ;  /* 0x000000000008781c */ /* 0x000fe20003f0f038 */
[----:B------:R-:W-:Y:S01]  /*2f50*/  VIADD R3, R0, 0xa0 ;  /* 0x000000a000037836 */ /* 0x000fe20000000000 */
[----:B-1----:R-:W1:Y:S02]  /*2f60*/  SYNCS.PHASECHK.TRANS64.TRYWAIT P1, [R0+URZ+0x90], R2 ;  /* 0x00009002000075a7 */ /* 0x002e6400080211ff */
[----:B-1-3--:R-:W-:Y:S09]  /*2f70*/  @!P1 BRA `(.L_x_53) ;  /* 0x0000004c00b09947 */ /* 0x00aff20003800000 */
.L_x_146:
[----:B------:R-:W-:Y:S01]  /*2f80*/  LEA R4, R10, UR5, 0x4 ;  /* 0x000000050a047c11 */ /* 0x000fe2000f8e20ff */
[----:B------:R-:W-:Y:S01]  /*2f90*/  @UP3 ULEA UR6, UR14, UR5, 0x3 ;  /* 0x000000050e063291 */ /* 0x000fe2000f8e18ff */
[----:B------:R-:W-:Y:S01]  /*2fa0*/  PLOP3.LUT P2, PT, PT, PT, PT, 0x80, 0x8 ;  /* 0x000000000008781c */ /* 0x000fe20003f4f070 */
[----:B------:R-:W-:Y:S01]  /*2fb0*/  ULEA UR7, UR15, UR5, 0x3 ;  /* 0x000000050f077291 */ /* 0x000fe2000f8e18ff */
[----:B------:R-:W-:Y:S02]  /*2fc0*/  PRMT R3, RZ, 0x654, R3 ;  /* 0x00000654ff037816 */ /* 0x000fe40000000003 */
[----:B------:R-:W2:Y:S01]  /*2fd0*/  LDS.128 R4, [R4+0x120] ;  /* 0x0001200004047984 */ /* 0x000ea20000000c00 */
[----:B-1----:R-:W-:Y:S02]  /*2fe0*/  @P0 SHF.L.U32 R2, R8, 0x1f, RZ ;  /* 0x0000001f08020819 */ /* 0x002fe400000006ff */
[----:B------:R-:W-:Y:S01]  /*2ff0*/  SHF.L.U32 R0, R11, 0x1f, RZ ;  /* 0x0000001f0b007819 */ /* 0x000fe200000006ff */
[----:B------:R-:W-:Y:S01]  /*3000*/  @!PT LDS RZ, [RZ] ;  /* 0x00000000fffff984 */ /* 0x000fe20000000800 */
[----:B------:R-:W-:Y:S01]  /*3010*/  @!PT LDS RZ, [RZ] ;  /* 0x00000000fffff984 */ /* 0x000fe20000000800 */
[----:B------:R-:W-:Y:S01]  /*3020*/  @!PT LDS RZ, [RZ] ;  /* 0x00000000fffff984 */ /* 0x000fe20000000800 */
[----:B------:R-:W-:Y:S01]  /*3030*/  @!PT LDS RZ, [RZ] ;  /* 0x00000000fffff984 */ /* 0x000fe20000000800 */
[----:B------:R1:W-:Y:S06]  /*3040*/  MEMBAR.ALL.CTA ;  /* 0x0000000000007992 */ /* 0x0003ec0000008000 */
[----:B-1----:R-:W1:Y:S02]  /*3050*/  FENCE.VIEW.ASYNC.S ;  /* 0x00000000000073c6 */ /* 0x002e640000000000 */
[----:B-1----:R1:W-:Y:S01]  /*3060*/  SYNCS.ARRIVE.TRANS64.RED.A1T0 RZ, [R3+URZ], RZ ;  /* 0x000000ff03ff79a7 */ /* 0x0023e200081004ff */
[----:B------:R1:W3:Y:S01]  /*3070*/  @P0 SYNCS.PHASECHK.TRANS64.TRYWAIT P2, [UR6], R2 ;  /* 0x00000002ff0005a7 */ /* 0x0002e20008041106 */
[----:B------:R-:W-:Y:S01]  /*3080*/  ULEA.HI UR6, UR15, UR15, URZ, 0x1 ;  /* 0x0000000f0f067291 */ /* 0x000fe2000f8f08ff */
[----:B--2---:R-:W-:-:S03]  /*3090*/  LOP3.LUT P1, RZ, R6, 0x1, RZ, 0xc0, !PT ;  /* 0x0000000106ff7812 */ /* 0x004fc6000782c0ff */
[----:B------:R-:W-:Y:S02]  /*30a0*/  USHF.L.U32 UR8, UR6, 0x6, URZ ;  /* 0x0000000606087899 */ /* 0x000fe400080006ff */
[----:B------:R-:W-:Y:S02]  /*30b0*/  ULOP3.LUT UR6, UR6, 0xffe, URZ, 0xc0, !UPT ;  /* 0x00000ffe06067892 */ /* 0x000fe4000f8ec0ff */
[----:B------:R-:W-:Y:S02]  /*30c0*/  ULOP3.LUT UR8, UR8, 0xffffff80, URZ, 0xc0, !UPT ;  /* 0xffffff8008087892 */ /* 0x000fe4000f8ec0ff */
[----:B------:R-:W-:Y:S02]  /*30d0*/  UIADD3 UR6, UPT, UPT, -UR6, UR15, URZ ;  /* 0x0000000f06067290 */ /* 0x000fe4000fffe1ff */
[----:B------:R-:W-:Y:S01]  /*30e0*/  UIADD3 UR8, UPT, UPT, UR16, UR8, URZ ;  /* 0x0000000810087290 */ /* 0x000fe2000fffe0ff */
[----:B------:R-:W2:Y:S03]  /*30f0*/  SYNCS.PHASECHK.TRANS64.TRYWAIT P0, [UR7+0xd0], R0 ;  /* 0x0000d000ff0075a7 */ /* 0x000ea60008001107 */
[----:B------:R-:W-:Y:S01]  /*3100*/  ULEA UR8, UR6, UR8, 0x14 ;  /* 0x0000000806087291 */ /* 0x000fe2000f8ea0ff */
[----:B-123--:R-:W-:Y:S11]  /*3110*/  @!P0 BRA `(.L_x_54) ;  /* 0x0000004c005c8947 */ /* 0x00eff60003800000 */
.L_x_148:
[----:B------:R-:W-:Y:S01]  /*3120*/  IADD3 R10, PT, PT, R10, 0x1, RZ ;  /* 0x000000010a0a7810 */ /* 0x000fe20007ffe0ff */
[----:B------:R-:W-:Y:S06]  /*3130*/  BRA.U !UP3, `(.L_x_55) ;  /* 0x000000010bc07547 */ /* 0x000fec000b800000 */
[----:B------:R-:W-:Y:S01]  /*3140*/  UPLOP3.LUT UP4, UPT, UPT, UPT, UPT, 0x40, 0x4 ;  /* 0x000000000004789c */ /* 0x000fe20003f8e870 */
[----:B------:R-:W-:Y:S01]  /*3150*/  UMOV UR13, UR9 ;  /* 0x00000009000d7c82 */ /* 0x000fe20008000000 */
[----:B------:R-:W-:Y:S01]  /*3160*/  UMOV UR12, UR4 ;  /* 0x00000004000c7c82 */ /* 0x000fe20008000000 */
[----:B------:R-:W-:-:S08]  /*3170*/  UMOV UR17, UR14 ;  /* 0x0000000e00117c82 */ /* 0x000fd00008000000 */
.L_x_58:
[----:B------:R-:W-:Y:S02]  /*3180*/  UIADD3 UR13, UPT, UPT, UR13, 0x1, URZ ;  /* 0x000000010d0d7890 */ /* 0x000fe4000fffe0ff */
[----:B--2---:R-:W-:Y:S02]  /*3190*/  ULEA UR6, UR17, UR5, 0x3 ;  /* 0x0000000511067291 */ /* 0x004fe4000f8e18ff */
[----:B------:R-:W-:Y:S01]  /*31a0*/  UISETP.NE.AND UP0, UPT, UR13, URZ, UPT ;  /* 0x000000ff0d00728c */ /* 0x000fe2000bf05270 */
[----:B---3--:R-:W-:Y:S10]  /*31b0*/  @P2 BRA `(.L_x_56) ;  /* 0x00000000000c2947 */ /* 0x008ff40003800000 */
[----:B-1----:R-:W-:Y:S04]  /*31c0*/  SHF.L.U32 R2, R8, 0x1f, RZ ;  /* 0x0000001f08027819 */ /* 0x002fe800000006ff */
[----:B------:R-:W1:Y:S02]  /*31d0*/  SYNCS.PHASECHK.TRANS64.TRYWAIT P0, [UR6], R2 ;  /* 0x00000002ff0075a7 */ /* 0x000e640008001106 */
[----:B-1----:R-:W-:Y:S05]  /*31e0*/  @!P0 BRA `(.L_x_57) ;  /* 0x0000004c00408947 */ /* 0x002fea0003800000 */
.L_x_56:
[----:B------:R-:W-:Y:S01]  /*31f0*/  UISETP.NE.AND UP1, UPT, UR12, 0x1, UPT ;  /* 0x000000010c00788c */ /* 0x000fe2000bf25270 */
[----:B------:R-:W-:Y:S01]  /*3200*/  PLOP3.LUT P2, PT, PT, PT, PT, 0x80, 0x8 ;  /* 0x000000000008781c */ /* 0x000fe20003f4f070 */
[----:B------:R-:W-:Y:S02]  /*3210*/  UIADD3 UR14, UPT, UPT, UR17, 0x1, URZ ;  /* 0x00000001110e7890 */ /* 0x000fe4000fffe0ff */
[----:B------:R-:W-:Y:S02]  /*3220*/  ULEA UR28, UR17, UR11, 0xa ;  /* 0x0000000b111c7291 */ /* 0x000fe4000f8e50ff */
[----:B------:R-:W-:Y:S01]  /*3230*/  UISETP.NE.AND UP2, UPT, UR14, 0x4, UPT ;  /* 0x000000040e00788c */ /* 0x000fe2000bf45270 */
[----:B------:R-:W-:Y:S01]  /*3240*/  PLOP3.LUT P0, PT, PT, PT, UP1, 0x80, 0x8 ;  /* 0x000000000008781c */ /* 0x000fe20003f0f018 */
[----:B------:R-:W-:Y:S02]  /*3250*/  UIADD3 UR40, UPT, UPT, UR28, 0x2, URZ ;  /* 0x000000021c287890 */ /* 0x000fe4000fffe0ff */
[----:B------:R-:W-:Y:S02]  /*3260*/  USEL UR27, URZ, 0x1, UP2 ;  /* 0x00000001ff1b7887 */ /* 0x000fe40009000000 */
[----:B------:R-:W-:Y:S02]  /*3270*/  USEL UR14, UR14, URZ, UP2 ;  /* 0x000000ff0e0e7287 */ /* 0x000fe40009000000 */
[----:B------:R-:W-:Y:S02]  /*3280*/  UIADD3 UR36, UPT, UPT, UR28, 0x4, URZ ;  /* 0x000000041c247890 */ /* 0x000fe4000fffe0ff */
[----:B------:R-:W-:Y:S01]  /*3290*/  @UP1 ULEA UR26, UR14, UR5, 0x3 ;  /* 0x000000050e1a1291 */ /* 0x000fe2000f8e18ff */
[----:B------:R-:W-:Y:S01]  /*32a0*/  LOP3.LUT R8, R8, UR27, RZ, 0x3c, !PT ;  /* 0x0000001b08087c12 */ /* 0x000fe2000f8e3cff */
[----:B------:R-:W-:Y:S02]  /*32b0*/  UIADD3 UR32, UPT, UPT, UR28, 0x6, URZ ;  /* 0x000000061c207890 */ /* 0x000fe4000fffe0ff */
[----:B------:R-:W-:Y:S01]  /*32c0*/  UIADD3 UR6, UPT, UPT, UR6, 0x20, URZ ;  /* 0x0000002006067890 */ /* 0x000fe2000fffe0ff */
[----:B-1----:R-:W-:Y:S01]  /*32d0*/  @P0 SHF.L.U32 R0, R8, 0x1f, RZ ;  /* 0x0000001f08000819 */ /* 0x002fe200000006ff */
[----:B------:R-:W-:Y:S01]  /*32e0*/  UIADD3 UR12, UPT, UPT, UR12, -0x1, URZ ;  /* 0xffffffff0c0c7890 */ /* 0x000fe2000fffe0ff */
[----:B------:R-:W-:Y:S02]  /*32f0*/  UMOV UR29, 0x40004040 ;  /* 0x40004040001d7882 */ /* 0x000fe40000000000 */
[----:B------:R2:W3:Y:S01]  /*3300*/  @P0 SYNCS.PHASECHK.TRANS64.TRYWAIT P2, [UR26], R0 ;  /* 0x00000000ff0005a7 */ /* 0x0004e2000804111a */
[----:B------:R-:W-:Y:S01]  /*3310*/  ULEA UR26, UR17, UR10, 0x9 ;  /* 0x0000000a111a7291 */ /* 0x000fe2000f8e48ff */
[----:B------:R-:W-:Y:S01]  /*3320*/  UMOV UR27, 0x40004040 ;  /* 0x40004040001b7882 */ /* 0x000fe20000000000 */
[----:B------:R-:W-:Y:S02]  /*3330*/  UMOV UR41, 0x40004040 ;  /* 0x4000404000297882 */ /* 0x000fe40000000000 */
[----:B------:R-:W-:Y:S02]  /*3340*/  UIADD3 UR38, UPT, UPT, UR26, 0x2, URZ ;  /* 0x000000021a267890 */ /* 0x000fe4000fffe0ff */
[----:B------:R-:W-:Y:S02]  /*3350*/  UIADD3 UR34, UPT, UPT, UR26, 0x4, URZ ;  /* 0x000000041a227890 */ /* 0x000fe4000fffe0ff */
[----:B------:R-:W-:Y:S01]  /*3360*/  UIADD3 UR30, UPT, UPT, UR26, 0x6, URZ ;  /* 0x000000061a1e7890 */ /* 0x000fe2000fffe0ff */
[----:B------:R2:W-:Y:S01]  /*3370*/  UTCHMMA gdesc[UR26], gdesc[UR28], tmem[UR8], tmem[UR24], idesc[UR25], UP4 ;  /* 0x00ff181c1a0075ea */ /* 0x0005e2000a000008 */
[----:B------:R-:W-:Y:S01]  /*3380*/  UPLOP3.LUT UP4, UPT, UPT, UPT, UPT, 0x80, 0x8 ;  /* 0x000000000008789c */ /* 0x000fe20003f8f070 */
[----:B------:R-:W-:Y:S01]  /*3390*/  UMOV UR39, 0x40004040 ;  /* 0x4000404000277882 */ /* 0x000fe20000000000 */
[----:B------:R-:W-:Y:S01]  /*33a0*/  UMOV UR37, 0x40004040 ;  /* 0x4000404000257882 */ /* 0x000fe20000000000 */
[----:B------:R2:W-:Y:S01]  /*33b0*/  UTCHMMA gdesc[UR38], gdesc[UR40], tmem[UR8], tmem[UR22], idesc[UR23], UPT ;  /* 0x00ff1628260075ea */ /* 0x0005e2000b800008 */
[----:B------:R-:W-:Y:S01]  /*33c0*/  UMOV UR35, 0x40004040 ;  /* 0x4000404000237882 */ /* 0x000fe20000000000 */
[----:B------:R-:W-:Y:S01]  /*33d0*/  UMOV UR33, 0x40004040 ;  /* 0x4000404000217882 */ /* 0x000fe20000000000 */
[----:B------:R-:W-:Y:S01]  /*33e0*/  UMOV UR31, 0x40004040 ;  /* 0x40004040001f7882 */ /* 0x000fe20000000000 */
[----:B------:R2:W-:Y:S01]  /*33f0*/  UTCHMMA gdesc[UR34], gdesc[UR36], tmem[UR8], tmem[UR20], idesc[UR21], UPT ;  /* 0x00ff1424220075ea */ /* 0x0005e2000b800008 */
[----:B------:R2:W-:Y:S01]  /*3400*/  UTCHMMA gdesc[UR30], gdesc[UR32], tmem[UR8], tmem[UR18], idesc[UR19], UPT ;  /* 0x00ff12201e0075ea */ /* 0x0005e2000b800008 */
[----:B------:R2:W-:Y:S01]  /*3410*/  UTCBAR [UR6], URZ ;  /* 0x000000ff060073e9 */ /* 0x0005e200080000ff */
[----:B------:R-:W-:Y:S01]  /*3420*/  UMOV UR17, UR14 ;  /* 0x0000000e00117c82 */ /* 0x000fe20008000000 */
[----:B------:R-:W-:Y:S05]  /*3430*/  BRA.U UP0, `(.L_x_58) ;  /* 0xfffffffd00507547 */ /* 0x000fea000b83ffff */
.L_x_55:
[----:B------:R-:W-:Y:S01]  /*3440*/  UIADD3 UR15, UPT, UPT, UR15, 0x1, URZ ;  /* 0x000000010f0f7890 */ /* 0x000fe2000fffe0ff */
[C---:B------:R-:W-:Y:S01]  /*3450*/  ISETP.NE.AND P0, PT, R10.reuse, 0x2, PT ;  /* 0x000000020a00780c */ /* 0x040fe20003f05270 */
[----:B------:R-:W-:Y:S02]  /*3460*/  UIADD3 UR7, UPT, UPT, UR7, 0xb0, URZ ;  /* 0x000000b007077890 */ /* 0x000fe4000fffe0ff */
[----:B------:R-:W-:Y:S01]  /*3470*/  UISETP.NE.AND UP0, UPT, UR15, 0x4, UPT ;  /* 0x000000040f00788c */ /* 0x000fe2000bf05270 */
[----:B-12---:R-:W-:Y:S02]  /*3480*/  SEL R0, RZ, 0x1, P0 ;  /* 0x00000001ff007807 */ /* 0x006fe40000000000 */
[----:B------:R-:W-:Y:S01]  /*3490*/  SEL R10, R10, RZ, P0 ;  /* 0x000000ff0a0a7207 */ /* 0x000fe20000000000 */
[----:B------:R-:W-:Y:S01]  /*34a0*/  USEL UR6, URZ, 0x1, UP0 ;  /* 0x00000001ff067887 */ /* 0x000fe20008000000 */
[----:B------:R-:W-:Y:S01]  /*34b0*/  LOP3.LUT R9, R9, R0, RZ, 0x3c, !PT ;  /* 0x0000000009097212 */ /* 0x000fe200078e3cff */
[----:B------:R-:W-:Y:S01]  /*34c0*/  USEL UR15, UR15, URZ, UP0 ;  /* 0x000000ff0f0f7287 */ /* 0x000fe20008000000 */
[----:B------:R1:W-:Y:S03]  /*34d0*/  UTCBAR [UR7], URZ ;  /* 0x000000ff070073e9 */ /* 0x0003e600080000ff */
[----:B------:R-:W-:Y:S01]  /*34e0*/  LOP3.LUT R11, R11, UR6, RZ, 0x3c, !PT ;  /* 0x000000060b0b7c12 */ /* 0x000fe2000f8e3cff */
[----:B------:R-:W-:Y:S07]  /*34f0*/  @P1 BRA `(.L_x_59) ;  /* 0xfffffff800881947 */ /* 0x000fee000383ffff */
[----:B------:R-:W2:Y:S01]  /*3500*/  S2UR UR4, SR_CgaCtaId ;  /* 0x00000000000479c3 */ /* 0x000ea20000008800 */
[----:B------:R-:W-:Y:S01]  /*3510*/  ELECT P0, URZ, PT ;  /* 0x0000000000ff782f */ /* 0x000fe20003800000 */
[----:B------:R-:W-:Y:S01]  /*3520*/  IMAD.MOV.U32 R0, RZ, RZ, 0x1 ;  /* 0x00000001ff007424 */ /* 0x000fe200078e00ff */
[----:B------:R-:W-:Y:S01]  /*3530*/  UIADD3 UR5, UPT, UPT, UR5, 0xd0, URZ ;  /* 0x000000d005057890 */ /* 0x000fe2000fffe0ff */
[----:B------:R-:W-:Y:S01]  /*3540*/  SHF.L.U32 R2, R11, 0x1f, RZ ;  /* 0x0000001f0b027819 */ /* 0x000fe200000006ff */
[----:B------:R-:W-:-:S03]  /*3550*/  UMOV UR6, 0x40 ;  /* 0x0000004000067882 */ /* 0x000fc60000000000 */
[----:B------:R-:W-:Y:S01]  /*3560*/  UVIRTCOUNT.DEALLOC.SMPOOL 0x80 ;  /* 0x000000800000784c */ /* 0x000fe20000000000 */
[----:B--2---:R-:W-:Y:S02]  /*3570*/  ULEA UR4, UR4, UR6, 0x18 ;  /* 0x0000000604047291 */ /* 0x004fe4000f8ec0ff */
[----:B------:R-:W-:-:S07]  /*3580*/  ULEA UR6, UR15, UR5, 0x3 ;  /* 0x000000050f067291 */ /* 0x000fce000f8e18ff */
[----:B------:R2:W-:Y:S02]  /*3590*/  @P0 STS.U8 [UR4+0x1c], R0 ;  /* 0x00001c00ff000988 */ /* 0x0005e40008000004 */
[----:B------:R-:W4:Y:S02]  /*35a0*/  SYNCS.PHASECHK.TRANS64.TRYWAIT P0, [UR6], R2 ;  /* 0x00000002ff0075a7 */ /* 0x000f240008001106 */
[----:B--2-4-:R-:W-:Y:S05]  /*35b0*/  @!P0 BRA `(.L_x_60) ;  /* 0x0000004800648947 */ /* 0x014fea0003800000 */
.L_x_151:
[----:B-1----:R-:W-:-:S04]  /*35c0*/  UIADD3 UR7, UPT, UPT, UR15, 0x1, URZ ;  /* 0x000000010f077890 */ /* 0x002fc8000fffe0ff */
[----:B------:R-:W-:-:S04]  /*35d0*/  UISETP.NE.AND UP0, UPT, UR7, 0x4, UPT ;  /* 0x000000040700788c */ /* 0x000fc8000bf05270 */
[----:B------:R-:W-:Y:S02]  /*35e0*/  USEL UR8, URZ, 0x1, UP0 ;  /* 0x00000001ff087887 */ /* 0x000fe40008000000 */
[----:B------:R-:W-:-:S04]  /*35f0*/  USEL UR7, UR7, URZ, UP0 ;  /* 0x000000ff07077287 */ /* 0x000fc80008000000 */
[----:B------:R-:W-:Y:S01]  /*3600*/  ULEA UR6, UR7, UR5, 0x3 ;  /* 0x0000000507067291 */ /* 0x000fe2000f8e18ff */
[----:B--2---:R-:W-:-:S04]  /*3610*/  LOP3.LUT R2, R11, UR8, RZ, 0x3c, !PT ;  /* 0x000000080b027c12 */ /* 0x004fc8000f8e3cff */
[----:B------:R-:W-:-:S04]  /*3620*/  SHF.L.U32 R3, R2, 0x1f, RZ ;  /* 0x0000001f02037819 */ /* 0x000fc800000006ff */
[----:B------:R-:W1:Y:S02]  /*3630*/  SYNCS.PHASECHK.TRANS64.TRYWAIT P0, [UR6], R3 ;  /* 0x00000003ff0075a7 */ /* 0x000e640008001106 */
[----:B-1----:R-:W-:Y:S05]  /*3640*/  @!P0 BRA `(.L_x_61) ;  /* 0x0000004800588947 */ /* 0x002fea0003800000 */
.L_x_153:
        /* <DEDUP_REMOVED lines=9> */
.L_x_155:
[----:B------:R-:W-:-:S04]  /*36e0*/  UIADD3 UR7, UPT, UPT, UR7, 0x1, URZ ;  /* 0x0000000107077890 */ /* 0x000fc8000fffe0ff */
[----:B------:R-:W-:-:S04]  /*36f0*/  UISETP.NE.AND UP0, UPT, UR7, 0x4, UPT ;  /* 0x000000040700788c */ /* 0x000fc8000bf05270 */
[----:B------:R-:W-:Y:S02]  /*3700*/  USEL UR6, URZ, 0x1, UP0 ;  /* 0x00000001ff067887 */ /* 0x000fe40008000000 */
[----:B------:R-:W-:-:S04]  /*3710*/  USEL UR7, UR7, URZ, UP0 ;  /* 0x000000ff07077287 */ /* 0x000fc80008000000 */
[----:B------:R-:W-:Y:S01]  /*3720*/  ULEA UR7, UR7, UR5, 0x3 ;  /* 0x0000000507077291 */ /* 0x000fe2000f8e18ff */
[----:B------:R-:W-:-:S04]  /*3730*/  LOP3.LUT R2, R2, UR6, RZ, 0x3c, !PT ;  /* 0x0000000602027c12 */ /* 0x000fc8000f8e3cff */
[----:B------:R-:W-:-:S04]  /*3740*/  SHF.L.U32 R2, R2, 0x1f, RZ ;  /* 0x0000001f02027819 */ /* 0x000fc800000006ff */
[----:B------:R-:W2:Y:S02]  /*3750*/  SYNCS.PHASECHK.TRANS64.TRYWAIT P0, [UR7], R2 ;  /* 0x00000002ff0075a7 */ /* 0x000ea40008001107 */
[----:B--2---:R-:W-:Y:S05]  /*3760*/  @!P0 BRA `(.L_x_63) ;  /* 0x0000004800408947 */ /* 0x004fea0003800000 */
.L_x_157:
[----:B------:R-:W-:Y:S01]  /*3770*/  NOP ;  /* 0x0000000000007918 */ /* 0x000fe20000000000 */
[----:B-1----:R-:W1:Y:S01]  /*3780*/  LDS R0, [UR4+0x14] ;  /* 0x00001404ff007984 */ /* 0x002e620008000800 */
[----:B------:R-:W-:Y:S01]  /*3790*/  ULOP3.LUT UR6, UR16, 0xffff, URZ, 0xc0, !UPT ;  /* 0x0000ffff10067892 */ /* 0x000fe2000f8ec0ff */
[----:B------:R-:W-:Y:S01]  /*37a0*/  UMOV UR8, 0xffff ;  /* 0x0000ffff00087882 */ /* 0x000fe20000000000 */
[----:B------:R-:W-:Y:S02]  /*37b0*/  UMOV UR5, 0x1 ;  /* 0x0000000100057882 */ /* 0x000fe40000000000 */
[----:B------:R-:W-:-:S04]  /*37c0*/  USHF.R.U32.HI UR6, URZ, 0x5, UR6 ;  /* 0x00000005ff067899 */ /* 0x000fc80008011606 */
[----:B------:R-:W-:Y:S02]  /*37d0*/  USHF.L.U32 UR8, UR8, UR6, URZ ;  /* 0x0000000608087299 */ /* 0x000fe400080006ff */
[----:B------:R-:W-:-:S04]  /*37e0*/  USHF.L.U32 UR5, UR5, UR6, URZ ;  /* 0x0000000605057299 */ /* 0x000fc800080006ff */
[----:B-1----:R-:W-:-:S04]  /*37f0*/  LOP3.LUT R0, R0, UR8, RZ, 0xc0, !PT ;  /* 0x0000000800007c12 */ /* 0x002fc8000f8ec0ff */
[----:B------:R-:W-:-:S13]  /*3800*/  ISETP.NE.AND P0, PT, R0, UR8, PT ;  /* 0x0000000800007c0c */ /* 0x000fda000bf05270 */
[----:B------:R-:W-:Y:S05]  /*3810*/  @P0 BRA `(.L_x_64) ;  /* 0x0000000000580947 */ /* 0x000fea0003800000 */
[----:B------:R-:W1:Y:S02]  /*3820*/  LDS R0, [UR4+0x18] ;  /* 0x00001804ff007984 */ /* 0x000e640008000800 */
[----:B-1----:R-:W-:-:S04]  /*3830*/  LOP3.LUT R0, R0, UR5, RZ, 0xc0, !PT ;  /* 0x0000000500007c12 */ /* 0x002fc8000f8ec0ff */
[----:B------:R-:W-:-:S13]  /*3840*/  ISETP.NE.AND P0, PT, R0, UR5, PT ;  /* 0x0000000500007c0c */ /* 0x000fda000bf05270 */
[----:B------:R-:W-:Y:S05]  /*3850*/  @P0 BRA `(.L_x_65) ;  /* 0x00000000003c0947 */ /* 0x000fea0003800000 */
[----:B------:R-:W1:Y:S01]  /*3860*/  S2R R2, SR_LANEID ;  /* 0x0000000000027919 */ /* 0x000e620000000000 */
[----:B------:R-:W-:Y:S01]  /*3870*/  ULOP3.LUT UR8, URZ, UR8, URZ, 0x33, !UPT ;  /* 0x00000008ff087292 */ /* 0x000fe2000f8e33ff */
[----:B------:R-:W-:Y:S02]  /*3880*/  VOTEU.ANY UR7, UPT, PT ;  /* 0x0000000000077886 */ /* 0x000fe400038e0100 */
[----:B------:R-:W-:-:S03]  /*3890*/  UFLO.U32 UR7, UR7 ;  /* 0x00000007000772bd */ /* 0x000fc600080e0000 */
[----:B------:R-:W-:-:S04]  /*38a0*/  IMAD.U32 R0, RZ, RZ, UR8 ;  /* 0x00000008ff007e24 */ /* 0x000fc8000f8e00ff */
[----:B------:R2:W4:Y:S02]  /*38b0*/  REDUX UR6, R0 ;  /* 0x00000000000673c4 */ /* 0x0005240000000000 */
[----:B------:R1:W-:Y:S02]  /*38c0*/  UTCATOMSWS.AND URZ, UR8 ;  /* 0x0000000800ff79e3 */ /* 0x0003e40008000000 */
[----:B-1----:R-:W-:Y:S02]  /*38d0*/  ISETP.EQ.U32.AND P0, PT, R2, UR7, PT ;  /* 0x0000000702007c0c */ /* 0x002fe4000bf02070 */
[----:B--2---:R-:W-:Y:S02]  /*38e0*/  LOP3.LUT R0, RZ, UR5, RZ, 0x33, !PT ;  /* 0x00000005ff007c12 */ /* 0x004fe4000f8e33ff */
[----:B----4-:R-:W-:Y:S02]  /*38f0*/  MOV R2, UR6 ;  /* 0x0000000600027c02 */ /* 0x010fe40008000f00 */
[----:B------:R-:W1:Y:S07]  /*3900*/  REDUX UR5, R0 ;  /* 0x00000000000573c4 */ /* 0x000e6e0000000000 */
[----:B------:R2:W-:Y:S01]  /*3910*/  @P0 ATOMS.AND RZ, [UR4+0x14], R2 ;  /* 0x00001402ffff098c */ /* 0x0005e2000a800004 */
[----:B-1----:R-:W-:-:S05]  /*3920*/  IMAD.U32 R0, RZ, RZ, UR5 ;  /* 0x00000005ff007e24 */ /* 0x002fca000f8e00ff */
[----:B------:R2:W-:Y:S01]  /*3930*/  @P0 ATOMS.AND RZ, [UR4+0x18], R0 ;  /* 0x00001800ffff098c */ /* 0x0005e2000a800004 */
[----:B------:R-:W-:Y:S05]  /*3940*/  BRA `(.L_x_66) ;  /* 0x0000000000147947 */ /* 0x000fea0003800000 */
.L_x_65:
[----:B------:R-:W-:Y:S02]  /*3950*/  MOV R2, 0x3970 ;  /* 0x0000397000027802 */ /* 0x000fe40000000f00 */
[----:B---3-5:R-:W-:Y:S05]  /*3960*/  CALL.REL.NOINC `($__internal_0_$__cuda_sm10x_tcgen05_guardrail_trap_col_being_dealloced_not_returned_by_alloc) ;  /* 0x0000004c00287944 */ /* 0x028fea0003c00000 */
[----:B------:R-:W-:Y:S05]  /*3970*/  BRA `(.L_x_66) ;  /* 0x0000000000087947 */ /* 0x000fea0003800000 */
.L_x_64:
[----:B------:R-:W-:Y:S02]  /*3980*/  MOV R2, 0x39a0 ;  /* 0x000039a000027802 */ /* 0x000fe40000000f00 */
[----:B---3-5:R-:W-:Y:S05]  /*3990*/  CALL.REL.NOINC `($__internal_2_$__cuda_sm10x_tcgen05_guardrail_trap_unallocated_columns_being_dealloced) ;  /* 0x0000004c00347944 */ /* 0x028fea0003c00000 */
.L_x_66:
[----:B------:R-:W-:Y:S01]  /*39a0*/  NOP ;  /* 0x0000000000007918 */ /* 0x000fe20000000000 */
[----:B------:R-:W-:Y:S05]  /*39b0*/  EXIT ;  /* 0x000000000000794d */ /* 0x000fea0003800000 */
.L_x_48:
[----:B------:R-:W-:-:S09]  /*39c0*/  UISETP.NE.OR UP2, UPT, UR8, 0x3, !UP2 ;  /* 0x000000030800788c */ /* 0x000fd2000d745670 */
[----:B------:R-:W-:Y:S05]  /*39d0*/  BRA.U UP2, `(.L_x_67) ;  /* 0x0000001102047547 */ /* 0x000fea000b800000 */
[----:B------:R-:W1:Y:S01]  /*39e0*/  LDC R0, c[0x0][0xb30] ;  /* 0x0002cc00ff007b82 */ /* 0x000e620000000800 */
[----:B------:R-:W2:Y:S01]  /*39f0*/  LDCU.64 UR8, c[0x0][0x888] ;  /* 0x00011100ff0877ac */ /* 0x000ea20008000a00 */
[----:B------:R-:W-:Y:S01]  /*3a00*/  IMAD.MOV.U32 R30, RZ, RZ, 0x1 ;  /* 0x00000001ff1e7424 */ /* 0x000fe200078e00ff */
[----:B------:R-:W-:Y:S01]  /*3a10*/  CS2R R28, SRZ ;  /* 0x00000000001c7805 */ /* 0x000fe2000001ff00 */
[----:B------:R-:W-:Y:S01]  /*3a20*/  IMAD.MOV.U32 R25, RZ, RZ, 0x2000 ;  /* 0x00002000ff197424 */ /* 0x000fe200078e00ff */
[----:B------:R-:W4:Y:S03]  /*3a30*/  LDCU.64 UR4, c[0x0][0x890] ;  /* 0x00011200ff0477ac */ /* 0x000f260008000a00 */
[----:B------:R-:W3:Y:S01]  /*3a40*/  LDC R24, c[0x0][0x370] ;  /* 0x0000dc00ff187b82 */ /* 0x000ee20000000800 */
[----:B------:R-:W-:Y:S01]  /*3a50*/  UMOV UR7, 0x400 ;  /* 0x0000040000077882 */ /* 0x000fe20000000000 */
[----:B------:R-:W-:-:S02]  /*3a60*/  UPLOP3.LUT UP1, UPT, UPT, UPT, UPT, 0x40, 0x4 ;  /* 0x000000000004789c */ /* 0x000fc40003f2e870 */
[----:B------:R-:W-:-:S04]  /*3a70*/  ULEA UR7, UR37, UR7, 0x18 ;  /* 0x0000000725077291 */ /* 0x000fc8000f8ec0ff */
[----:B------:R-:W3:Y:S01]  /*3a80*/  LDC R3, c[0x0][0xb0c] ;  /* 0x0002c300ff037b82 */ /* 0x000ee20000000800 */
[----:B------:R-:W-:Y:S02]  /*3a90*/  UIADD3 UR13, UPT, UPT, UR7, 0x58, URZ ;  /* 0x00000058070d7890 */ /* 0x000fe4000fffe0ff */
[----:B--2---:R-:W-:Y:S02]  /*3aa0*/  UISETP.NE.U32.AND UP2, UPT, UR8, URZ, UPT ;  /* 0x000000ff0800728c */ /* 0x004fe4000bf45070 */
[----:B------:R-:W-:Y:S02]  /*3ab0*/  UIADD3 UR33, UPT, UPT, UR7, 0x40, URZ ;  /* 0x0000004007217890 */ /* 0x000fe4000fffe0ff */
[----:B----4-:R-:W-:Y:S01]  /*3ac0*/  UISETP.NE.U32.AND UP3, UPT, UR4, URZ, UPT ;  /* 0x000000ff0400728c */ /* 0x010fe2000bf65070 */
[----:B------:R-:W2:Y:S01]  /*3ad0*/  LDC R18, c[0x0][0xb20] ;  /* 0x0002c800ff127b82 */ /* 0x000ea20000000800 */
[----:B-1----:R-:W-:Y:S01]  /*3ae0*/  ISETP.NE.AND P1, PT, R0, 0x1, PT ;  /* 0x000000010000780c */ /* 0x002fe20003f25270 */
[----:B------:R-:W-:-:S02]  /*3af0*/  UISETP.NE.AND.EX UP2, UPT, UR9, URZ, UPT, UP2 ;  /* 0x000000ff0900728c */ /* 0x000fc4000bf45320 */
[----:B------:R-:W-:Y:S02]  /*3b00*/  UIADD3 UR25, UPT, UPT, UR7, 0x48, URZ ;  /* 0x0000004807197890 */ /* 0x000fe4000fffe0ff */
[----:B------:R-:W-:Y:S02]  /*3b10*/  UIADD3 UR17, UPT, UPT, UR7, 0x50, URZ ;  /* 0x0000005007117890 */ /* 0x000fe4000fffe0ff */
[----:B-----5:R-:W1:Y:S01]  /*3b20*/  LDC.64 R32, c[0x0][0x348] ;  /* 0x0000d200ff207b82 */ /* 0x020e620000000a00 */
[----:B------:R-:W-:Y:S02]  /*3b30*/  UPRMT UR13, UR37, 0x654, UR13 ;  /* 0x00000654250d7896 */ /* 0x000fe4000800000d */
[----:B------:R-:W-:-:S05]  /*3b40*/  UISETP.NE.AND.EX UP3, UPT, UR5, URZ, UPT, UP3 ;  /* 0x000000ff0500728c */ /* 0x000fca000bf65330 */
[----:B------:R-:W4:Y:S08]  /*3b50*/  LDC.64 R16, c[0x0][0xb10] ;  /* 0x0002c400ff107b82 */ /* 0x000f300000000a00 */
[----:B------:R-:W1:Y:S08]  /*3b60*/  LDC.64 R6, c[0x0][0xb18] ;  /* 0x0002c600ff067b82 */ /* 0x000e700000000a00 */
[----:B------:R-:W1:Y:S08]  /*3b70*/  LDC.64 R4, c[0x0][0xb28] ;  /* 0x0002ca00ff047b82 */ /* 0x000e700000000a00 */
[----:B--23--:R-:W1:Y:S02]  /*3b80*/  LDC R19, c[0x0][0x374] ;  /* 0x0000dd00ff137b82 */ /* 0x00ce640000000800 */
.L_x_78:
[C---:B------:R-:W-:Y:S02]  /*3b90*/  LEA R0, R29.reuse, UR7, 0x3 ;  /* 0x000000071d007c11 */ /* 0x040fe4000f8e18ff */
[----:B------:R-:W-:Y:S02]  /*3ba0*/  SHF.L.U32 R2, R28, 0x1f, RZ ;  /* 0x0000001f1c027819 */ /* 0x000fe400000006ff */
[----:B------:R-:W-:Y:S02]  /*3bb0*/  LEA R20, R29, UR7, 0x4 ;  /* 0x000000071d147c11 */ /* 0x000fe4000f8e20ff */
[----:B--2---:R-:W2:Y:S02]  /*3bc0*/  SYNCS.PHASECHK.TRANS64.TRYWAIT P0, [R0+URZ+0x90], R2 ;  /* 0x00009002000075a7 */ /* 0x004ea400080011ff */
[----:B--2---:R-:W-:Y:S05]  /*3bd0*/  @!P0 BRA `(.L_x_68) ;  /* 0x00000044003c8947 */ /* 0x004fea0003800000 */
.L_x_158:
[----:B------:R-:W-:Y:S01]  /*3be0*/  ISETP.GE.AND P0, PT, R26, 0x1, PT ;  /* 0x000000011a00780c */ /* 0x000fe20003f06270 */
[----:B------:R-:W3:Y:S01]  /*3bf0*/  LDS.128 R20, [R20+0x120] ;  /* 0x0001200014147984 */ /* 0x000ee20000000c00 */
[----:B--2---:R-:W-:Y:S01]  /*3c00*/  VIADD R0, R0, 0xa0 ;  /* 0x000000a000007836 */ /* 0x004fe20000000000 */
[----:B------:R-:W-:Y:S01]  /*3c10*/  @!PT LDS RZ, [RZ] ;  /* 0x00000000fffff984 */ /* 0x000fe20000000800 */
[----:B------:R-:W-:Y:S01]  /*3c20*/  @!PT LDS RZ, [RZ] ;  /* 0x00000000fffff984 */ /* 0x000fe20000000800 */
[----:B------:R-:W-:Y:S01]  /*3c30*/  @!PT LDS RZ, [RZ] ;  /* 0x00000000fffff984 */ /* 0x000fe20000000800 */
[----:B------:R-:W-:Y:S01]  /*3c40*/  @!PT LDS RZ, [RZ] ;  /* 0x00000000fffff984 */ /* 0x000fe20000000800 */
[----:B------:R2:W-:Y:S06]  /*3c50*/  MEMBAR.ALL.CTA ;  /* 0x0000000000007992 */ /* 0x0005ec0000008000 */
[----:B--2---:R-:W2:Y:S01]  /*3c60*/  FENCE.VIEW.ASYNC.S ;  /* 0x00000000000073c6 */ /* 0x004ea20000000000 */
[----:B------:R-:W-:Y:S04]  /*3c70*/  PRMT R0, RZ, 0x654, R0 ;  /* 0x00000654ff007816 */ /* 0x000fe80000000000 */
[----:B--2---:R2:W-:Y:S01]  /*3c80*/  SYNCS.ARRIVE.TRANS64.RED.A1T0 RZ, [R0+URZ], RZ ;  /* 0x000000ff00ff79a7 */ /* 0x0045e200081004ff */
[----:B---3--:R-:W-:Y:S11]  /*3c90*/  LOP3.LUT P3, RZ, R22, 0x1, RZ, 0xc0, !PT ;  /* 0x0000000116ff7812 */ /* 0x008ff6000786c0ff */
[----:B------:R-:W-:Y:S02]  /*3ca0*/  @!UPT UIADD3 URZ, UPT, UPT, URZ, URZ, URZ ;  /* 0x000000fffffff290 */ /* 0x000fe4000fffe0ff */
[----:B------:R-:W-:Y:S02]  /*3cb0*/  @P3 MOV R11, R20 ;  /* 0x00000014000b3202 */ /* 0x000fe40000000f00 */
[----:B------:R-:W-:Y:S01]  /*3cc0*/  @P3 LOP3.LUT R10, R21, 0xffff, RZ, 0xc0, !PT ;  /* 0x0000ffff150a3812 */ /* 0x000fe200078ec0ff */
[----:B--2---:R-:W-:Y:S06]  /*3cd0*/  @!P0 BRA `(.L_x_69) ;  /* 0x0000000000a48947 */ /* 0x004fec0003800000 */
[-C--:B-1----:R-:W-:Y:S01]  /*3ce0*/  IMAD.HI.U32 R0, R19, R7.reuse, RZ ;  /* 0x0000000713007227 */ /* 0x082fe200078e00ff */
[----:B------:R-:W-:Y:S02]  /*3cf0*/  ISETP.NE.AND P0, PT, R6, 0x1, PT ;  /* 0x000000010600780c */ /* 0x000fe40003f05270 */
[----:B------:R-:W-:Y:S01]  /*3d00*/  ISETP.NE.AND P2, PT, R26, 0x1, PT ;  /* 0x000000011a00780c */ /* 0x000fe20003f45270 */
[----:B----4-:R-:W-:Y:S01]  /*3d10*/  IMAD.HI.U32 R9, R24, R16, RZ ;  /* 0x0000001018097227 */ /* 0x010fe200078e00ff */
[----:B------:R-:W-:Y:S02]  /*3d20*/  SHF.R.U32.HI R0, RZ, R18, R0 ;  /* 0x00000012ff007219 */ /* 0x000fe40000011600 */
[----:B------:R-:W-:Y:S01]  /*3d30*/  ISETP.NE.AND P4, PT, R3, 0x1, PT ;  /* 0x000000010300780c */ /* 0x000fe20003f85270 */
[----:B------:R-:W-:Y:S01]  /*3d40*/  IMAD.HI.U32 R13, R10, R7, RZ ;  /* 0x000000070a0d7227 */ /* 0x000fe200078e00ff */
[----:B------:R-:W-:Y:S02]  /*3d50*/  SHF.R.U32.HI R9, RZ, R17, R9 ;  /* 0x00000011ff097219 */ /* 0x000fe40000011609 */
[----:B------:R-:W-:Y:S01]  /*3d60*/  SEL R0, R19, R0, !P0 ;  /* 0x0000000013007207 */ /* 0x000fe20004000000 */
[----:B------:R-:W-:Y:S01]  /*3d70*/  IMAD.HI.U32 R12, R11, R16, RZ ;  /* 0x000000100b0c7227 */ /* 0x000fe200078e00ff */
[----:B------:R-:W-:Y:S03]  /*3d80*/  SEL R9, R24, R9, !P4 ;  /* 0x0000000918097207 */ /* 0x000fe60006000000 */
[-C--:B------:R-:W-:Y:S01]  /*3d90*/  IMAD.HI.U32 R8, R0, R4.reuse, RZ ;  /* 0x0000000400087227 */ /* 0x080fe200078e00ff */
[----:B------:R-:W-:Y:S03]  /*3da0*/  SHF.R.U32.HI R12, RZ, R17, R12 ;  /* 0x00000011ff0c7219 */ /* 0x000fe6000001160c */
[----:B------:R-:W-:Y:S01]  /*3db0*/  IMAD.HI.U32 R2, R9, R4, RZ ;  /* 0x0000000409027227 */ /* 0x000fe200078e00ff */
[-C--:B------:R-:W-:Y:S02]  /*3dc0*/  @P2 SHF.R.U32.HI R0, RZ, R5.reuse, R8 ;  /* 0x00000005ff002219 */ /* 0x080fe40000011608 */
[----:B------:R-:W-:Y:S02]  /*3dd0*/  SHF.R.U32.HI R8, RZ, R18, R13 ;  /* 0x00000012ff087219 */ /* 0x000fe4000001160d */
[----:B------:R-:W-:Y:S01]  /*3de0*/  @P2 SHF.R.U32.HI R9, RZ, R5, R2 ;  /* 0x00000005ff092219 */ /* 0x000fe20000011602 */
[----:B------:R-:W-:Y:S01]  /*3df0*/  IMAD R0, R26, R0, RZ ;  /* 0x000000001a007224 */ /* 0x000fe200078e02ff */
[----:B------:R-:W-:Y:S02]  /*3e00*/  SEL R8, R10, R8, !P0 ;  /* 0x000000080a087207 */ /* 0x000fe40004000000 */
[----:B------:R-:W-:Y:S01]  /*3e10*/  SEL R2, R11, R12, !P4 ;  /* 0x0000000c0b027207 */ /* 0x000fe20006000000 */
[----:B------:R-:W-:Y:S01]  /*3e20*/  IMAD R12, R26, R9, RZ ;  /* 0x000000091a0c7224 */ /* 0x000fe200078e02ff */
[C---:B------:R-:W-:Y:S01]  /*3e30*/  ISETP.GE.AND P0, PT, R8.reuse, R0, PT ;  /* 0x000000000800720c */ /* 0x040fe20003f06270 */
[----:B------:R-:W-:Y:S03]  /*3e40*/  IMAD.HI.U32 R0, R8, R4, RZ ;  /* 0x0000000408007227 */ /* 0x000fe600078e00ff */
[----:B------:R-:W-:Y:S02]  /*3e50*/  ISETP.GE.OR P0, PT, R2, R12, P0 ;  /* 0x0000000c0200720c */ /* 0x000fe40000706670 */
[-C--:B------:R-:W-:Y:S04]  /*3e60*/  SHF.R.U32.HI R0, RZ, R5.reuse, R0 ;  /* 0x00000005ff007219 */ /* 0x080fe80000011600 */
[----:B------:R-:W-:Y:S05]  /*3e70*/  SEL R13, R8, R0, !P2 ;  /* 0x00000000080d7207 */ /* 0x000fea0005000000 */
[----:B------:R-:W-:Y:S02]  /*3e80*/  IMAD.MOV R12, RZ, RZ, -R13 ;  /* 0x000000ffff0c7224 */ /* 0x000fe400078e0a0d */
[----:B------:R-:W-:Y:S04]  /*3e90*/  @!P0 IMAD.HI.U32 R0, R2, R4, RZ ;  /* 0x0000000402008227 */ /* 0x000fe800078e00ff */
[----:B------:R-:W-:Y:S01]  /*3ea0*/  IMAD R12, R26, R12, R8 ;  /* 0x0000000c1a0c7224 */ /* 0x000fe200078e0208 */
[----:B------:R-:W-:Y:S04]  /*3eb0*/  @!P0 SHF.R.U32.HI R0, RZ, R5, R0 ;  /* 0x00000005ff008219 */ /* 0x000fe80000011600 */
[----:B------:R-:W-:Y:S04]  /*3ec0*/  @!P0 SEL R0, R2, R0, !P2 ;  /* 0x0000000002008207 */ /* 0x000fe80005000000 */
[----:B------:R-:W-:Y:S01]  /*3ed0*/  @!P0 IADD3 R13, PT, PT, R13, -R0, RZ ;  /* 0x800000000d0d8210 */ /* 0x000fe20007ffe0ff */
[----:B------:R-:W-:Y:S01]  /*3ee0*/  @!P0 IMAD R0, R9, R12, R0 ;  /* 0x0000000c09008224 */ /* 0x000fe200078e0200 */
[----:B------:R-:W-:Y:S01]  /*3ef0*/  IADD3 R9, PT, PT, -R8, RZ, RZ ;  /* 0x000000ff08097210 */ /* 0x000fe20007ffe1ff */
[--C-:B------:R-:W-:Y:S02]  /*3f00*/  IMAD.MOV R12, RZ, RZ, -R2.reuse ;  /* 0x000000ffff0c7224 */ /* 0x100fe400078e0a02 */
[----:B------:R-:W-:Y:S02]  /*3f10*/  @!P0 IMAD R8, R13, R26, R2 ;  /* 0x0000001a0d088224 */ /* 0x000fe400078e0202 */
[----:B------:R-:W-:Y:S02]  /*3f20*/  @!P0 IMAD.MOV.U32 R2, RZ, RZ, R0 ;  /* 0x000000ffff028224 */ /* 0x000fe400078e0000 */
[----:B------:R-:W-:Y:S02]  /*3f30*/  IMAD R11, R3, R12, R11 ;  /* 0x0000000c030b7224 */ /* 0x000fe400078e020b */
[----:B------:R-:W-:Y:S02]  /*3f40*/  IMAD R10, R6, R9, R10 ;  /* 0x00000009060a7224 */ /* 0x000fe400078e020a */
[----:B------:R-:W-:Y:S02]  /*3f50*/  IMAD R11, R2, R3, R11 ;  /* 0x00000003020b7224 */ /* 0x000fe400078e020b */
[----:B------:R-:W-:Y:S02]  /*3f60*/  IMAD R10, R8, R6, R10 ;  /* 0x00000006080a7224 */ /* 0x000fe400078e020a */
.L_x_69:
[----:B------:R-:W-:Y:S05]  /*3f70*/  BRA.U UP1, `(.L_x_70) ;  /* 0x0000000101107547 */ /* 0x000fea000b800000 */
[----:B------:R-:W-:Y:S04]  /*3f80*/  MOV R2, UR6 ;  /* 0x0000000600027c02 */ /* 0x000fe80008000f00 */
[----:B------:R-:W-:Y:S04]  /*3f90*/  SHF.L.U32 R2, R2, 0x1f, RZ ;  /* 0x0000001f02027819 */ /* 0x000fe800000006ff */
[----:B------:R-:W2:Y:S02]  /*3fa0*/  SYNCS.PHASECHK.TRANS64.TRYWAIT P0, [UR7+0x88], R2 ;  /* 0x00008802ff0075a7 */ /* 0x000ea40008001107 */
[----:B--2---:R-:W-:Y:S05]  /*3fb0*/  @!P0 BRA `(.L_x_71) ;  /* 0x0000004000588947 */ /* 0x004fea0003800000 */
.L_x_70:
[----:B------:R-:W-:Y:S02]  /*3fc0*/  R2UR UR35, R15 ;  /* 0x000000000f2372ca */ /* 0x000fe400000e0000 */
[----:B------:R-:W-:Y:S02]  /*3fd0*/  R2UR UR34, R14 ;  /* 0x000000000e2272ca */ /* 0x000fe400000e0000 */
[----:B------:R-:W-:Y:S02]  /*3fe0*/  ISETP.NE.U32.AND P2, PT, RZ, UR4, PT ;  /* 0x00000004ff007c0c */ /* 0x000fe4000bf45070 */
[----:B------:R-:W-:Y:S02]  /*3ff0*/  SHF.L.U32 R14, R30, 0x1f, RZ ;  /* 0x0000001f1e0e7819 */ /* 0x000fe400000006ff */
[----:B------:R-:W-:Y:S05]  /*4000*/  ISETP.NE.AND.EX P2, PT, RZ, UR5, PT, P2 ;  /* 0x00000005ff007c0c */ /* 0x000fea000bf45320 */
[----:B------:R-:W-:Y:S02]  /*4010*/  USHF.L.U32 UR35, UR35, 0x6, URZ ;  /* 0x0000000623237899 */ /* 0x000fe400080006ff */
[----:B------:R-:W-:Y:S01]  /*4020*/  USHF.L.U32 UR34, UR34, 0x7, URZ ;  /* 0x0000000722227899 */ /* 0x000fe200080006ff */
[----:B------:R-:W-:Y:S11]  /*4030*/  BRA.U !UP3, `(.L_x_72) ;  /* 0x000000010b347547 */ /* 0x000ff6000b800000 */
[----:B------:R-:W-:Y:S01]  /*4040*/  UPLOP3.LUT UP0, UPT, UPT, UPT, UP2, 0x80, 0x8 ;  /* 0x000000000008789c */ /* 0x000fe20003f0f020 */
[----:B--2---:R-:W-:Y:S02]  /*4050*/  HFMA2 R0, -RZ, RZ, 0, 5.9604644775390625e-08 ;  /* 0x00000001ff007431 */ /* 0x004fe400000001ff */
[----:B------:R-:W-:Y:S03]  /*4060*/  IMAD.MOV.U32 R64, RZ, RZ, 0x1 ;  /* 0x00000001ff407424 */ /* 0x000fe600078e00ff */
[----:B------:R-:W-:Y:S05]  /*4070*/  PLOP3.LUT P0, PT, PT, PT, UP0, 0x80, 0x8 ;  /* 0x000000000008781c */ /* 0x000fea0003f0f008 */
[----:B------:R-:W2:Y:S01]  /*4080*/  @UP0 LDCU.64 UR10, c[0x0][0x888] ;  /* 0x00011100ff0a07ac */ /* 0x000ea20008000a00 */
[----:B------:R-:W-:Y:S07]  /*4090*/  @UP0 UIMAD UR8, UR36, UR4, URZ ;  /* 0x00000004240802a4 */ /* 0x000fee000f8e02ff */
[----:B------:R-:W-:Y:S01]  /*40a0*/  @!P0 PRMT R64, R0, 0x7610, R64 ;  /* 0x0000761000408816 */ /* 0x000fe20000000040 */
[----:B--2---:R-:W-:Y:S03]  /*40b0*/  @UP0 UIMAD.WIDE UR10, UR8, 0x4, UR10 ;  /* 0x00000004080a08a5 */ /* 0x004fe6000f8e020a */
[----:B------:R-:W2:Y:S03]  /*40c0*/  @!UP0 LDCU UR8, c[0x0][0x880] ;  /* 0x00011000ff0887ac */ /* 0x000ea60008000800 */
[----:B------:R-:W-:Y:S01]  /*40d0*/  IMAD.U32 R8, RZ, RZ, UR10 ;  /* 0x0000000aff087e24 */ /* 0x000fe2000f8e00ff */
[----:B------:R-:W-:Y:S05]  /*40e0*/  MOV R9, UR11 ;  /* 0x0000000b00097c02 */ /* 0x000fea0008000f00 */
[----:B------:R3:W5:Y:S02]  /*40f0*/  @P0 LDG.E R35, desc[UR46][R8.64] ;  /* 0x0000002e08230981 */ /* 0x000764000c1e1900 */
[----:B--23--:R-:W-:Y:S07]  /*4100*/  @!P0 IMAD.U32 R35, RZ, RZ, UR8 ;  /* 0x00000008ff238e24 */ /* 0x00cfee000f8e00ff */
.L_x_72:
[----:B-----5:R-:W-:Y:S01]  /*4110*/  @!P2 FSETP.EQ.AND P0, PT, R35, RZ, PT ;  /* 0x000000ff2300a20b */ /* 0x020fe20003f02000 */
[----:B------:R-:W-:Y:S01]  /*4120*/  @!UPT UIADD3 URZ, UPT, UPT, URZ, URZ, URZ ;  /* 0x000000fffffff290 */ /* 0x000fe2000fffe0ff */
[----:B------:R-:W-:Y:S11]  /*4130*/  @!P2 BRA `(.L_x_73) ;  /* 0x000000000014a947 */ /* 0x000ff60003800000 */
[----:B------:R-:W-:Y:S02]  /*4140*/  LOP3.LUT P2, RZ, R64, 0xff, RZ, 0xc0, !PT ;  /* 0x000000ff40ff7812 */ /* 0x000fe4000784c0ff */
[----:B------:R-:W-:Y:S04]  /*4150*/  PLOP3.LUT P0, PT, PT, PT, UP0, 0x80, 0x8 ;  /* 0x000000000008781c */ /* 0x000fe80003f0f008 */
[----:B------:R-:W-:Y:S07]  /*4160*/  PLOP3.LUT P0, PT, P0, PT, PT, 0x8, 0x80 ;  /* 0x000000000080781c */ /* 0x000fee000070e170 */
[----:B------:R-:W-:Y:S11]  /*4170*/  @P2 FSETP.EQ.AND P0, PT, R35, RZ, PT ;  /* 0x000000ff2300220b */ /* 0x000ff60003f02000 */
[----:B------:R-:W-:Y:S02]  /*4180*/  @!UPT UIADD3 URZ, UPT, UPT, URZ, URZ, URZ ;  /* 0x000000fffffff290 */ /* 0x000fe4000fffe0ff */
.L_x_73:
[----:B------:R-:W3:Y:S01]  /*4190*/  SYNCS.PHASECHK.TRANS64.TRYWAIT P2, [UR7+0x60], R14 ;  /* 0x0000600eff0075a7 */ /* 0x000ee20008041107 */
[----:B------:R-:W-:Y:S04]  /*41a0*/  ELECT P4, URZ, PT ;  /* 0x0000000000ff782f */ /* 0x000fe80003880000 */
[----:B------:R-:W-:Y:S11]  /*41b0*/  PLOP3.LUT P4, PT, P0, P4, PT, 0xf2, 0x2f ;  /* 0x00000000002f781c */ /* 0x000ff60000789e72 */
[----:B------:R-:W-:Y:S02]  /*41c0*/  @!UPT UIADD3 URZ, UPT, UPT, URZ, URZ, URZ ;  /* 0x000000fffffff290 */ /* 0x000fe4000fffe0ff */
[----:B-1----:R-:W-:Y:S05]  /*41d0*/  @!P4 IADD3 R8, P0, PT, R32, 0x580, RZ ;  /* 0x000005802008c810 */ /* 0x002fea0007f1e0ff */
[----:B--2---:R-:W-:Y:S01]  /*41e0*/  @!P4 IMAD.X R2, RZ, RZ, R33, P0 ;  /* 0x000000ffff02c224 */ /* 0x004fe200000e0621 */
[----:B---3--:R-:W-:Y:S07]  /*41f0*/  @!P2 BRA `(.L_x_74) ;  /* 0x0000003c00e0a947 */ /* 0x008fee0003800000 */
.L_x_161:
[----:B------:R-:W-:Y:S01]  /*4200*/  @!P4 R2UR UR8, R2 ;  /* 0x000000000208c2ca */ /* 0x000fe200000e0000 */
[----:B------:R-:W-:Y:S01]  /*4210*/  VOTEU.ALL UP1, P4 ;  /* 0x0000000000ff7886 */ /* 0x000fe20002020000 */
[----:B------:R-:W-:Y:S01]  /*4220*/  @!P4 R2UR UR9, R8 ;  /* 0x000000000809c2ca */ /* 0x000fe200000e0000 */
[----:B-1----:R-:W-:Y:S01]  /*4230*/  @!P4 IMAD.MOV.U32 R0, RZ, RZ, 0x2000 ;  /* 0x00002000ff00c424 */ /* 0x002fe200078e00ff */
[----:B------:R-:W-:Y:S01]  /*4240*/  UMOV UR10, 0x0 ;  /* 0x00000000000a7882 */ /* 0x000fe20000000000 */
[----:B------:R-:W-:Y:S01]  /*4250*/  UMOV UR11, 0x10000000 ;  /* 0x10000000000b7882 */ /* 0x000fe20000000000 */
[----:B------:R-:W-:Y:S01]  /*4260*/  @!UP1 UIADD3 UR32, UPT, UPT, UR7, 0x400, URZ ;  /* 0x0000040007209890 */ /* 0x000fe2000fffe0ff */
[----:B------:R-:W-:Y:S06]  /*4270*/  VOTEU.ALL UP1, P4 ;  /* 0x0000000000ff7886 */ /* 0x000fec0002020000 */
[----:B------:R-:W-:Y:S01]  /*4280*/  IMAD.U32 R9, RZ, RZ, UR8 ;  /* 0x00000008ff097e24 */ /* 0x000fe2000f8e00ff */
[----:B------:R-:W-:Y:S01]  /*4290*/  UPRMT UR8, UR37, 0x654, UR33 ;  /* 0x0000065425087896 */ /* 0x000fe20008000021 */
[----:B------:R-:W-:Y:S03]  /*42a0*/  IMAD.U32 R8, RZ, RZ, UR9 ;  /* 0x00000009ff087e24 */ /* 0x000fe6000f8e00ff */
[----:B------:R-:W-:Y:S02]  /*42b0*/  @!P4 R2UR UR15, R9 ;  /* 0x00000000090fc2ca */ /* 0x000fe400000e0000 */
[----:B------:R-:W-:Y:S02]  /*42c0*/  @!P4 R2UR UR14, R8 ;  /* 0x00000000080ec2ca */ /* 0x000fe400000e0000 */
[----:B------:R-:W-:Y:S05]  /*42d0*/  @!P4 IADD3 R8, P0, PT, R32, 0x580, RZ ;  /* 0x000005802008c810 */ /* 0x000fea0007f1e0ff */
[----:B------:R-:W-:Y:S06]  /*42e0*/  @!P4 IMAD.X R2, RZ, RZ, R33, P0 ;  /* 0x000000ffff02c224 */ /* 0x000fec00000e0621 */
[----:B------:R1:W-:Y:S01]  /*42f0*/  @!UP1 UTMALDG.3D [UR32], [UR14], desc[UR10] ;  /* 0x00000a200e0095b4 */ /* 0x0003e20008011000 */
[----:B------:R1:W-:Y:S01]  /*4300*/  @!P4 SYNCS.ARRIVE.TRANS64.RED.A0TR RZ, [UR7+0x40], R0 ;  /* 0x00004000ffffc9a7 */ /* 0x0003e20008300407 */
[----:B------:R-:W-:Y:S01]  /*4310*/  SYNCS.ARRIVE.TRANS64.RED.A1T0 RZ, [UR8], RZ ;  /* 0x000000ffffff79a7 */ /* 0x000fe20008100408 */
[----:B------:R-:W2:Y:S02]  /*4320*/  SYNCS.PHASECHK.TRANS64.TRYWAIT P2, [UR7+0x68], R14 ;  /* 0x0000680eff0075a7 */ /* 0x000ea40008041107 */
[----:B-12---:R-:W-:Y:S05]  /*4330*/  @!P2 BRA `(.L_x_75) ;  /* 0x0000003c00a8a947 */ /* 0x006fea0003800000 */
.L_x_163:
[----:B------:R-:W-:Y:S01]  /*4340*/  @!P4 R2UR UR8, R2 ;  /* 0x000000000208c2ca */ /* 0x000fe200000e0000 */
[----:B------:R-:W-:Y:S01]  /*4350*/  VOTEU.ALL UP1, P4 ;  /* 0x0000000000ff7886 */ /* 0x000fe20002020000 */
[----:B------:R-:W-:Y:S01]  /*4360*/  @!P4 R2UR UR9, R8 ;  /* 0x000000000809c2ca */ /* 0x000fe200000e0000 */
[----:B-1----:R-:W-:Y:S01]  /*4370*/  @!P4 IMAD.MOV.U32 R0, RZ, RZ, 0x2000 ;  /* 0x00002000ff00c424 */ /* 0x002fe200078e00ff */
[----:B------:R-:W-:Y:S01]  /*4380*/  UMOV UR10, 0x0 ;  /* 0x00000000000a7882 */ /* 0x000fe20000000000 */
[----:B------:R-:W-:Y:S01]  /*4390*/  UMOV UR11, 0x10000000 ;  /* 0x10000000000b7882 */ /* 0x000fe20000000000 */
[----:B------:R-:W-:Y:S02]  /*43a0*/  @!UP1 UIADD3 UR26, UPT, UPT, UR34, 0x20, URZ ;  /* 0x00000020221a9890 */ /* 0x000fe4000fffe0ff */
[----:B------:R-:W-:Y:S01]  /*43b0*/  @!UP1 UIADD3 UR24, UPT, UPT, UR7, 0x2400, URZ ;  /* 0x0000240007189890 */ /* 0x000fe2000fffe0ff */
[----:B------:R-:W-:Y:S01]  /*43c0*/  VOTEU.ALL UP1, P4 ;  /* 0x0000000000ff7886 */ /* 0x000fe20002020000 */
[----:B------:R-:W-:Y:S01]  /*43d0*/  UMOV UR27, UR35 ;  /* 0x00000023001b7c82 */ /* 0x000fe20008000000 */
[----:B------:R-:W-:Y:S02]  /*43e0*/  UMOV UR28, UR36 ;  /* 0x00000024001c7c82 */ /* 0x000fe40008000000 */
        /* <DEDUP_REMOVED lines=12> */
.L_x_165:
[----:B------:R-:W2:Y:S01]  /*44b0*/  LDC.64 R12, c[0x0][0xb18] ;  /* 0x0002c600ff0c7b82 */ /* 0x000ea20000000a00 */
[----:B------:R-:W-:Y:S01]  /*44c0*/  @!P4 R2UR UR8, R2 ;  /* 0x000000000208c2ca */ /* 0x000fe200000e0000 */
[----:B------:R-:W-:Y:S01]  /*44d0*/  VOTEU.ALL UP1, P4 ;  /* 0x0000000000ff7886 */ /* 0x000fe20002020000 */
[----:B------:R-:W-:Y:S01]  /*44e0*/  @!P4 R2UR UR9, R8 ;  /* 0x000000000809c2ca */ /* 0x000fe200000e0000 */
[----:B-1----:R-:W-:Y:S01]  /*44f0*/  @!P4 IMAD.MOV.U32 R0, RZ, RZ, 0x2000 ;  /* 0x00002000ff00c424 */ /* 0x002fe200078e00ff */
[----:B------:R-:W-:Y:S03]  /*4500*/  UMOV UR10, 0x0 ;  /* 0x00000000000a7882 */ /* 0x000fe60000000000 */
[----:B------:R-:W1:Y:S01]  /*4510*/  @!P1 LDC R2, c[0x0][0xb0c] ;  /* 0x0002c300ff029b82 */ /* 0x000e620000000800 */
[----:B------:R-:W-:Y:S01]  /*4520*/  @!UP1 UIADD3 UR18, UPT, UPT, UR34, 0x40, URZ ;  /* 0x0000004022129890 */ /* 0x000fe2000fffe0ff */
[----:B------:R-:W-:Y:S01]  /*4530*/  @P3 SHF.R.U32.HI R27, RZ, 0x10, R21 ;  /* 0x00000010ff1b3819 */ /* 0x000fe20000011615 */
[----:B------:R-:W-:Y:S01]  /*4540*/  @!UP1 UIADD3 UR16, UPT, UPT, UR7, 0x4400, URZ ;  /* 0x0000440007109890 */ /* 0x000fe2000fffe0ff */
[----:B------:R-:W-:Y:S01]  /*4550*/  VIADD R29, R29, 0x1 ;  /* 0x000000011d1d7836 */ /* 0x000fe20000000000 */
[----:B------:R-:W-:Y:S01]  /*4560*/  VOTEU.ALL UP1, P4 ;  /* 0x0000000000ff7886 */ /* 0x000fe20002020000 */
[----:B------:R-:W-:Y:S01]  /*4570*/  UMOV UR11, 0x10000000 ;  /* 0x10000000000b7882 */ /* 0x000fe20000000000 */
[----:B------:R-:W-:Y:S01]  /*4580*/  UMOV UR19, UR35 ;  /* 0x0000002300137c82 */ /* 0x000fe20008000000 */
[----:B------:R-:W-:Y:S01]  /*4590*/  IMAD.U32 R9, RZ, RZ, UR8 ;  /* 0x00000008ff097e24 */ /* 0x000fe2000f8e00ff */
[----:B------:R-:W-:Y:S01]  /*45a0*/  UMOV UR20, UR36 ;  /* 0x0000002400147c82 */ /* 0x000fe20008000000 */
[----:B------:R-:W-:Y:S01]  /*45b0*/  IMAD.U32 R8, RZ, RZ, UR9 ;  /* 0x00000009ff087e24 */ /* 0x000fe2000f8e00ff */
[----:B------:R-:W-:Y:S02]  /*45c0*/  UPRMT UR8, UR37, 0x654, UR17 ;  /* 0x0000065425087896 */ /* 0x000fe40008000011 */
[----:B------:R-:W-:Y:S02]  /*45d0*/  @!P4 R2UR UR15, R9 ;  /* 0x00000000090fc2ca */ /* 0x000fe400000e0000 */
[----:B------:R-:W-:Y:S02]  /*45e0*/  @!P4 R2UR UR14, R8 ;  /* 0x00000000080ec2ca */ /* 0x000fe400000e0000 */
[----:B------:R-:W3:Y:S11]  /*45f0*/  LDC.64 R8, c[0x0][0xb10] ;  /* 0x0002c400ff087b82 */ /* 0x000ef60000000a00 */
[----:B------:R1:W-:Y:S01]  /*4600*/  @!UP1 UTMALDG.3D [UR16], [UR14], desc[UR10] ;  /* 0x00000a100e0095b4 */ /* 0x0003e20008011000 */
[----:B------:R5:W-:Y:S01]  /*4610*/  @!P4 SYNCS.ARRIVE.TRANS64.RED.A0TR RZ, [UR7+0x50], R0 ;  /* 0x00005000ffffc9a7 */ /* 0x000be20008300407 */
[C---:B---3--:R-:W-:Y:S01]  /*4620*/  @!P1 IMAD.HI.U32 R8, R11.reuse, R8, RZ ;  /* 0x000000080b089227 */ /* 0x048fe200078e00ff */
[----:B--2---:R-:W-:Y:S02]  /*4630*/  @!P1 ISETP.NE.AND P0, PT, R12, 0x1, PT ;  /* 0x000000010c00980c */ /* 0x004fe40003f05270 */
[----:B-1----:R-:W-:Y:S01]  /*4640*/  @!P1 ISETP.NE.AND P2, PT, R2, 0x1, PT ;  /* 0x000000010200980c */ /* 0x002fe20003f45270 */
[----:B------:R-:W-:Y:S01]  /*4650*/  SYNCS.ARRIVE.TRANS64.RED.A1T0 RZ, [UR8], RZ ;  /* 0x000000ffffff79a7 */ /* 0x000fe20008100408 */
[C---:B------:R-:W-:Y:S01]  /*4660*/  @!P1 IMAD.HI.U32 R13, R10.reuse, R13, RZ ;  /* 0x0000000d0a0d9227 */ /* 0x040fe200078e00ff */
[----:B------:R-:W-:Y:S04]  /*4670*/  @!P1 SHF.R.U32.HI R8, RZ, R9, R8 ;  /* 0x00000009ff089219 */ /* 0x000fe80000011608 */
[----:B------:R-:W-:Y:S01]  /*4680*/  @!P1 SEL R8, R11, R8, !P2 ;  /* 0x000000080b089207 */ /* 0x000fe20005000000 */
[----:B------:R-:W1:Y:S01]  /*4690*/  SYNCS.PHASECHK.TRANS64.TRYWAIT P5, [UR7+0x78], R14 ;  /* 0x0000780eff0075a7 */ /* 0x000e6200080a1107 */
[----:B-----5:R-:W2:Y:S02]  /*46a0*/  @!P1 LDC R0, c[0x0][0xb20] ;  /* 0x0002c800ff009b82 */ /* 0x020ea40000000800 */
[----:B--2---:R-:W-:Y:S04]  /*46b0*/  @!P1 SHF.R.U32.HI R0, RZ, R0, R13 ;  /* 0x00000000ff009219 */ /* 0x004fe8000001160d */
[----:B------:R-:W-:Y:S05]  /*46c0*/  @!P1 SEL R9, R10, R0, !P0 ;  /* 0x000000000a099207 */ /* 0x000fea0004000000 */
[----:B------:R-:W-:Y:S02]  /*46d0*/  @!P1 IMAD.IADD R0, R9, 0x1, -R8 ;  /* 0x0000000109009824 */ /* 0x000fe400078e0a08 */
[----:B------:R-:W-:Y:S02]  /*46e0*/  @!P1 IMAD.IADD R8, R8, 0x1, -R9 ;  /* 0x0000000108089824 */ /* 0x000fe400078e0a09 */
[----:B------:R-:W-:Y:S02]  /*46f0*/  @!P1 IMAD R11, R0, R2, R11 ;  /* 0x00000002000b9224 */ /* 0x000fe400078e020b */
[----:B------:R-:W-:Y:S01]  /*4700*/  @!P1 IMAD R10, R8, R12, R10 ;  /* 0x0000000c080a9224 */ /* 0x000fe200078e020a */
[----:B-1----:R-:W-:Y:S06]  /*4710*/  @!P5 BRA `(.L_x_77) ;  /* 0x0000003800e0d947 */ /* 0x002fec0003800000 */
.L_x_167:
[----:B------:R-:W-:Y:S01]  /*4720*/  @!P4 IADD3 R2, P0, PT, R32, 0x580, RZ ;  /* 0x000005802002c810 */ /* 0x000fe20007f1e0ff */
[----:B------:R-:W-:Y:S01]  /*4730*/  VOTEU.ALL UP1, P4 ;  /* 0x0000000000ff7886 */ /* 0x000fe20002020000 */
[----:B------:R-:W-:Y:S01]  /*4740*/  UMOV UR18, 0x0 ;  /* 0x0000000000127882 */ /* 0x000fe20000000000 */
[----:B------:R-:W-:Y:S01]  /*4750*/  UMOV UR19, 0x10000000 ;  /* 0x1000000000137882 */ /* 0x000fe20000000000 */
[----:B------:R-:W-:Y:S01]  /*4760*/  @!P4 R2UR UR9, R2 ;  /* 0x000000000209c2ca */ /* 0x000fe200000e0000 */
[----:B-1----:R-:W-:Y:S01]  /*4770*/  @!P4 IMAD.X R0, RZ, RZ, R33, P0 ;  /* 0x000000ffff00c224 */ /* 0x002fe200000e0621 */
[----:B------:R-:W-:Y:S01]  /*4780*/  @!UP1 UIADD3 UR10, UPT, UPT, UR34, 0x60, URZ ;  /* 0x00000060220a9890 */ /* 0x000fe2000fffe0ff */
[----:B------:R-:W-:Y:S01]  /*4790*/  ISETP.NE.AND P0, PT, R29, 0x2, PT ;  /* 0x000000021d00780c */ /* 0x000fe20003f05270 */
[----:B------:R-:W-:Y:S01]  /*47a0*/  UMOV UR11, UR35 ;  /* 0x00000023000b7c82 */ /* 0x000fe20008000000 */
[----:B------:R-:W-:Y:S01]  /*47b0*/  UMOV UR12, UR36 ;  /* 0x00000024000c7c82 */ /* 0x000fe20008000000 */
[----:B------:R-:W-:Y:S01]  /*47c0*/  @!P4 R2UR UR8, R0 ;  /* 0x000000000008c2ca */ /* 0x000fe200000e0000 */
[----:B------:R-:W-:Y:S01]  /*47d0*/  IMAD.IADD R14, R10, 0x1, R62 ;  /* 0x000000010a0e7824 */ /* 0x000fe200078e023e */
[----:B------:R-:W-:Y:S01]  /*47e0*/  @P3 R2UR UR36, R27 ;  /* 0x000000001b2432ca */ /* 0x000fe200000e0000 */
[----:B------:R-:W-:Y:S01]  /*47f0*/  IMAD.IADD R15, R11, 0x1, R63 ;  /* 0x000000010b0f7824 */ /* 0x000fe200078e023f */
[----:B------:R-:W-:Y:S02]  /*4800*/  SEL R0, RZ, 0x1, P0 ;  /* 0x00000001ff007807 */ /* 0x000fe40000000000 */
[----:B------:R-:W-:Y:S01]  /*4810*/  LOP3.LUT R30, R30, 0x1, RZ, 0x3c, !PT ;  /* 0x000000011e1e7812 */ /* 0x000fe200078e3cff */
[----:B------:R-:W-:Y:S01]  /*4820*/  IMAD.U32 R8, RZ, RZ, UR9 ;  /* 0x00000009ff087e24 */ /* 0x000fe2000f8e00ff */
[----:B------:R-:W-:Y:S01]  /*4830*/  @!UP1 UIADD3 UR9, UPT, UPT, UR7, 0x58, URZ ;  /* 0x0000005807099890 */ /* 0x000fe2000fffe0ff */
[----:B------:R-:W-:Y:S02]  /*4840*/  LOP3.LUT R28, R28, R0, RZ, 0x3c, !PT ;  /* 0x000000001c1c7212 */ /* 0x000fe400078e3cff */
[----:B------:R-:W-:Y:S02]  /*4850*/  SEL R29, R29, RZ, P0 ;  /* 0x000000ff1d1d7207 */ /* 0x000fe40000000000 */
[----:B------:R-:W-:Y:S01]  /*4860*/  IMAD.U32 R9, RZ, RZ, UR8 ;  /* 0x00000008ff097e24 */ /* 0x000fe2000f8e00ff */
[----:B------:R-:W-:Y:S01]  /*4870*/  @!P4 R2UR UR14, R8 ;  /* 0x00000000080ec2ca */ /* 0x000fe200000e0000 */
[----:B------:R-:W-:Y:S01]  /*4880*/  @!UP1 UIADD3 UR8, UPT, UPT, UR7, 0x6400, URZ ;  /* 0x0000640007089890 */ /* 0x000fe2000fffe0ff */
[----:B------:R-:W-:Y:S02]  /*4890*/  VOTEU.ALL UP1, P4 ;  /* 0x0000000000ff7886 */ /* 0x000fe40002020000 */
[----:B------:R-:W-:Y:S11]  /*48a0*/  @!P4 R2UR UR15, R9 ;  /* 0x00000000090fc2ca */ /* 0x000ff600000e0000 */
[----:B------:R-:W-:Y:S02]  /*48b0*/  @!UPT UIADD3 URZ, UPT, UPT, URZ, URZ, URZ ;  /* 0x000000fffffff290 */ /* 0x000fe4000fffe0ff */
[----:B------:R2:W-:Y:S01]  /*48c0*/  @!UP1 UTMALDG.3D [UR8], [UR14], desc[UR18] ;  /* 0x000012080e0095b4 */ /* 0x0005e20008011000 */
[----:B------:R2:W-:Y:S01]  /*48d0*/  @!P4 SYNCS.ARRIVE.TRANS64.RED.A0TR RZ, [UR7+0x58], R25 ;  /* 0x00005819ffffc9a7 */ /* 0x0005e20008300407 */
[----:B------:R-:W-:Y:S01]  /*48e0*/  UPLOP3.LUT UP1, UPT, UPT, UPT, UPT, 0x80, 0x8 ;  /* 0x000000000008789c */ /* 0x000fe20003f2f070 */
[----:B------:R-:W-:Y:S01]  /*48f0*/  SYNCS.ARRIVE.TRANS64.RED.A1T0 RZ, [UR13], RZ ;  /* 0x000000ffffff79a7 */ /* 0x000fe2000810040d */
[----:B------:R-:W-:Y:S09]  /*4900*/  @P3 BRA `(.L_x_78) ;  /* 0xfffffff000a03947 */ /* 0x000ff2000383ffff */
[----:B------:R-:W-:-:S04]  /*4910*/  SHF.L.U32 R2, R30, 0x1f, RZ ;  /* 0x0000001f1e027819 */ /* 0x000fc800000006ff */
[----:B------:R-:W1:Y:S02]  /*4920*/  SYNCS.PHASECHK.TRANS64.TRYWAIT P0, [UR7+0x60], R2 ;  /* 0x00006002ff0075a7 */ /* 0x000e640008001107 */
[----:B-1----:R-:W-:Y:S05]  /*4930*/  @!P0 BRA `(.L_x_79) ;  /* 0x0000003800708947 */ /* 0x002fea0003800000 */
.L_x_169:
[----:B------:R-:W3:Y:S02]  /*4940*/  SYNCS.PHASECHK.TRANS64.TRYWAIT P0, [UR7+0x68], R2 ;  /* 0x00006802ff0075a7 */ /* 0x000ee40008001107 */
[----:B---3--:R-:W-:Y:S05]  /*4950*/  @!P0 BRA `(.L_x_80) ;  /* 0x0000003800808947 */ /* 0x008fea0003800000 */
.L_x_171:
[----:B------:R-:W3:Y:S02]  /*4960*/  SYNCS.PHASECHK.TRANS64.TRYWAIT P0, [UR7+0x70], R2 ;  /* 0x00007002ff0075a7 */ /* 0x000ee40008001107 */
[----:B---3--:R-:W-:Y:S05]  /*4970*/  @!P0 BRA `(.L_x_81) ;  /* 0x0000003800908947 */ /* 0x008fea0003800000 */
.L_x_173:
[----:B-1----:R-:W-:-:S07]  /*4980*/  MOV R0, UR7 ;  /* 0x0000000700007c02 */ /* 0x002fce0008000f00 */
.L_x_82:
[----:B-1----:R-:W-:-:S04]  /*4990*/  SHF.L.U32 R2, R30, 0x1f, RZ ;  /* 0x0000001f1e027819 */ /* 0x002fc800000006ff */
[----:B------:R1:W3:Y:S03]  /*49a0*/  SYNCS.PHASECHK.TRANS64.TRYWAIT P0, [R0+URZ+0x78], R2 ;  /* 0x00007802000075a7 */ /* 0x0002e600080011ff */
[----:B---3--:R-:W-:Y:S05]  /*49b0*/  @!P0 NANOSLEEP.SYNCS 0x989680 ;  /* 0x009896800000895d */ /* 0x008fea0003900000 */
[----:B------:R-:W3:Y:S02]  /*49c0*/  @!P0 SYNCS.PHASECHK.TRANS64 P0, [R0+URZ+0x78], R2 ;  /* 0x00007802000085a7 */ /* 0x000ee400080010ff */
[----:B--23--:R-:W-:Y:S05]  /*49d0*/  @P0 EXIT ;  /* 0x000000000000094d */ /* 0x00cfea0003800000 */
[----:B------:R-:W-:Y:S05]  /*49e0*/  BRA `(.L_x_82) ;  /* 0xfffffffc00e87947 */ /* 0x000fea000383ffff */
.L_x_67:
[----:B------:R-:W-:-:S06]  /*49f0*/  UISETP.GE.AND UP1, UPT, UR8, 0x4, UPT ;  /* 0x000000040800788c */ /* 0x000fcc000bf26270 */
[----:B------:R-:W-:-:S13]  /*4a00*/  PLOP3.LUT P0, PT, PT, PT, UP1, 0x80, 0x8 ;  /* 0x000000000008781c */ /* 0x000fda0003f0f018 */
[----:B------:R-:W-:Y:S05]  /*4a10*/  @!P0 EXIT ;  /* 0x000000000000894d */ /* 0x000fea0003800000 */
[----:B------:R-:W-:Y:S01]  /*4a20*/  BAR.SYNC.DEFER_BLOCKING 0x6, 0xa0 ;  /* 0x0182800000007b1d */ /* 0x000fe20000010000 */
[C---:B------:R-:W-:Y:S01]  /*4a30*/  IMAD.SHL.U32 R4, R77.reuse, 0x20, RZ ;  /* 0x000000204d047824 */ /* 0x040fe200078e00ff */
[C---:B------:R-:W-:Y:S01]  /*4a40*/  R2P PR, R77.reuse, 0x6 ;  /* 0x000000064d007804 */ /* 0x040fe20000000000 */
[C---:B------:R-:W-:Y:S01]  /*4a50*/  IMAD.SHL.U32 R68, R77.reuse, 0x4, RZ ;  /* 0x000000044d447824 */ /* 0x040fe200078e00ff */
[----:B------:R-:W-:Y:S01]  /*4a60*/  CS2R R72, SRZ ;  /* 0x0000000000487805 */ /* 0x000fe2000001ff00 */
[C---:B------:R-:W-:Y:S01]  /*4a70*/  IMAD.U32 R32, R77.reuse, 0x10000, RZ ;  /* 0x000100004d207824 */ /* 0x040fe200078e00ff */
[----:B------:R-:W-:Y:S02]  /*4a80*/  UMOV UR48, 0x400 ;  /* 0x0000040000307882 */ /* 0x000fe40000000000 */
[----:B------:R-:W1:Y:S01]  /*4a90*/  LDC R67, c[0x0][0x370] ;  /* 0x0000dc00ff437b82 */ /* 0x000e620000000800 */
[----:B------:R-:W-:Y:S01]  /*4aa0*/  ULEA UR48, UR37, UR48, 0x18 ;  /* 0x0000003025307291 */ /* 0x000fe2000f8ec0ff */
[C---:B------:R-:W-:Y:S01]  /*4ab0*/  LOP3.LUT R3, R4.reuse, 0xe0, RZ, 0xc0, !PT ;  /* 0x000000e004037812 */ /* 0x040fe200078ec0ff */
[----:B------:R-:W-:Y:S01]  /*4ac0*/  IMAD.SHL.U32 R2, R77, 0x10, RZ ;  /* 0x000000104d027824 */ /* 0x000fe200078e00ff */
[----:B------:R-:W-:Y:S01]  /*4ad0*/  LOP3.LUT R4, R4, 0x100, RZ, 0xc0, !PT ;  /* 0x0000010004047812 */ /* 0x000fe200078ec0ff */
[----:B------:R-:W-:Y:S01]  /*4ae0*/  UIADD3 UR4, UPT, UPT, UR48, 0x400, URZ ;  /* 0x0000040030047890 */ /* 0x000fe2000fffe0ff */
[----:B------:R-:W-:Y:S01]  /*4af0*/  LOP3.LUT R68, R3, 0x1c, R68, 0xf8, !PT ;  /* 0x0000001c03447812 */ /* 0x000fe200078ef844 */
[----:B------:R-:W-:Y:S01]  /*4b00*/  IMAD.MOV.U32 R76, RZ, RZ, 0x10 ;  /* 0x00000010ff4c7424 */ /* 0x000fe200078e00ff */
[----:B------:R-:W2:Y:S01]  /*4b10*/  LDC R28, c[0x0][0xb0c] ;  /* 0x0002c300ff1c7b82 */ /* 0x000ea20000000800 */
[----:B------:R-:W-:Y:S01]  /*4b20*/  SHF.R.U32.HI R3, RZ, 0x2, R77 ;  /* 0x00000002ff037819 */ /* 0x000fe2000001164d */
[----:B------:R-:W-:Y:S01]  /*4b30*/  IMAD.MOV.U32 R75, RZ, RZ, 0x20 ;  /* 0x00000020ff4b7424 */ /* 0x000fe200078e00ff */
[----:B------:R-:W-:Y:S01]  /*4b40*/  LOP3.LUT R32, R32, 0x600000, RZ, 0xc0, !PT ;  /* 0x0060000020207812 */ /* 0x000fe200078ec0ff */
[----:B------:R-:W-:Y:S01]  /*4b50*/  IMAD.MOV.U32 R74, RZ, RZ, 0x1 ;  /* 0x00000001ff4a7424 */ /* 0x000fe200078e00ff */
[----:B------:R-:W-:Y:S01]  /*4b60*/  LOP3.LUT R2, R4, 0x600, R2, 0xf8, !PT ;  /* 0x0000060004027812 */ /* 0x000fe200078ef802 */
[----:B------:R-:W-:Y:S01]  /*4b70*/  IMAD.MOV.U32 R31, RZ, RZ, RZ ;  /* 0x000000ffff1f7224 */ /* 0x000fe200078e00ff */
[----:B------:R-:W-:Y:S01]  /*4b80*/  LOP3.LUT R68, R68, 0x4, R3, 0x78, !PT ;  /* 0x0000000444447812 */ /* 0x000fe200078e7803 */
[----:B------:R-:W4:Y:S01]  /*4b90*/  LDC R65, c[0x0][0xb20] ;  /* 0x0002c800ff417b82 */ /* 0x000f220000000800 */
[----:B------:R-:W3:Y:S01]  /*4ba0*/  LDS R0, [UR48+0x140] ;  /* 0x00014030ff007984 */ /* 0x000ee20008000800 */
[----:B------:R-:W-:Y:S01]  /*4bb0*/  LOP3.LUT R77, R77, 0x60, RZ, 0xc0, !PT ;  /* 0x000000604d4d7812 */ /* 0x000fe200078ec0ff */
[----:B------:R-:W-:Y:S01]  /*4bc0*/  IMAD.MOV.U32 R80, RZ, RZ, RZ ;  /* 0x000000ffff507224 */ /* 0x000fe200078e00ff */
[----:B------:R-:W-:Y:S01]  /*4bd0*/  LOP3.LUT R68, R2, R68, RZ, 0xfc, !PT ;  /* 0x0000004402447212 */ /* 0x000fe200078efcff */
[----:B------:R-:W-:Y:S01]  /*4be0*/  IMAD.U32 R70, RZ, RZ, UR4 ;  /* 0x00000004ff467e24 */ /* 0x000fe2000f8e00ff */
[----:B------:R-:W-:Y:S01]  /*4bf0*/  SEL R76, R76, 0xfffffff0, !P2 ;  /* 0xfffffff04c4c7807 */ /* 0x000fe20005000000 */
[----:B------:R-:W1:Y:S01]  /*4c00*/  LDCU.64 UR52, c[0x0][0x348] ;  /* 0x00006900ff3477ac */ /* 0x000e620008000a00 */
[----:B------:R-:W1:Y:S01]  /*4c10*/  LDC R27, c[0x0][0xb30] ;  /* 0x0002cc00ff1b7b82 */ /* 0x000e620000000800 */
[----:B------:R-:W-:Y:S01]  /*4c20*/  SEL R75, R75, 0xffffffe0, !P1 ;  /* 0xffffffe04b4b7807 */ /* 0x000fe20004800000 */
[----:B------:R-:W1:Y:S01]  /*4c30*/  LDCU.64 UR38, c[0x0][0x888] ;  /* 0x00011100ff2677ac */ /* 0x000e620008000a00 */
[----:B------:R-:W1:Y:S05]  /*4c40*/  LDCU.64 UR44, c[0x0][0x890] ;  /* 0x00011200ff2c77ac */ /* 0x000e6a0008000a00 */
[----:B------:R-:W1:Y:S01]  /*4c50*/  LDC.64 R60, c[0x0][0xb10] ;  /* 0x0002c400ff3c7b82 */ /* 0x000e620000000a00 */
[----:B------:R-:W-:Y:S01]  /*4c60*/  UMOV UR49, URZ ;  /* 0x000000ff00317c82 */ /* 0x000fe20008000000 */
[----:B------:R-:W-:-:S06]  /*4c70*/  UMOV UR51, URZ ;  /* 0x000000ff00337c82 */ /* 0x000fcc0008000000 */
[----:B------:R-:W1:Y:S08]  /*4c80*/  LDC.64 R24, c[0x0][0xb18] ;  /* 0x0002c600ff187b82 */ /* 0x000e700000000a00 */
[----:B------:R-:W1:Y:S08]  /*4c90*/  LDC.64 R22, c[0x0][0xb28] ;  /* 0x0002ca00ff167b82 */ /* 0x000e700000000a00 */
[----:B------:R-:W1:Y:S01]  /*4ca0*/  LDC.64 R58, c[0x0][0x8b0] ;  /* 0x00022c00ff3a7b82 */ /* 0x000e620000000a00 */
[----:B---3--:R-:W-:-:S07]  /*4cb0*/  IMAD.IADD R32, R0, 0x1, R32 ;  /* 0x0000000100207824 */ /* 0x008fce00078e0220 */
[----:B------:R-:W3:Y:S08]  /*4cc0*/  LDC.64 R56, c[0x0][0x8a8] ;  /* 0x00022a00ff387b82 */ /* 0x000ef00000000a00 */
[----:B--2-4-:R-:W1:Y:S02]  /*4cd0*/  LDC R66, c[0x0][0x374] ;  /* 0x0000dd00ff427b82 */ /* 0x014e640000000800 */
.L_x_126:
[----:B------:R-:W-:Y:S02]  /*4ce0*/  LEA R0, R80, UR48, 0x3 ;  /* 0x0000003050007c11 */ /* 0x000fe4000f8e18ff */
[----:B------:R-:W-:Y:S02]  /*4cf0*/  SHF.L.U32 R2, R72, 0x1f, RZ ;  /* 0x0000001f48027819 */ /* 0x000fe400000006ff */
[----:B------:R-:W-:Y:S02]  /*4d00*/  LEA R16, R80, UR48, 0x4 ;  /* 0x0000003050107c11 */ /* 0x000fe4000f8e20ff */
[----:B------:R-:W2:Y:S02]  /*4d10*/  SYNCS.PHASECHK.TRANS64.TRYWAIT P0, [R0+URZ+0x90], R2 ;  /* 0x00009002000075a7 */ /* 0x000ea400080011ff */
[----:B--2---:R-:W-:Y:S05]  /*4d20*/  @!P0 BRA `(.L_x_83) ;  /* 0x0000003400bc8947 */ /* 0x004fea0003800000 */
.L_x_174:
[----:B------:R-:W4:Y:S01]  /*4d30*/  LDC.64 R10, c[0x0][0xb10] ;  /* 0x0002c400ff0a7b82 */ /* 0x000f220000000a00 */
[----:B------:R-:W3:Y:S01]  /*4d40*/  LDS.128 R16, [R16+0x120] ;  /* 0x0001200010107984 */ /* 0x000ee20000000c00 */
[----:B-1----:R-:W-:Y:S01]  /*4d50*/  ISETP.NE.AND P1, PT, R27, 0x1, PT ;  /* 0x000000011b00780c */ /* 0x002fe20003f25270 */
[----:B--2---:R-:W-:Y:S01]  /*4d60*/  VIADD R0, R0, 0xa0 ;  /* 0x000000a000007836 */ /* 0x004fe20000000000 */
[----:B------:R-:W-:Y:S04]  /*4d70*/  ISETP.GE.AND P0, PT, R26, 0x1, PT ;  /* 0x000000011a00780c */ /* 0x000fe80003f06270 */
[----:B------:R-:W1:Y:S01]  /*4d80*/  LDC.64 R8, c[0x0][0xb18] ;  /* 0x0002c600ff087b82 */ /* 0x000e620000000a00 */
[----:B------:R-:W-:Y:S01]  /*4d90*/  PRMT R0, RZ, 0x654, R0 ;  /* 0x00000654ff007816 */ /* 0x000fe20000000000 */
[----:B------:R-:W-:Y:S01]  /*4da0*/  @!PT LDS RZ, [RZ] ;  /* 0x00000000fffff984 */ /* 0x000fe20000000800 */
[----:B------:R-:W-:Y:S01]  /*4db0*/  @!PT LDS RZ, [RZ] ;  /* 0x00000000fffff984 */ /* 0x000fe20000000800 */
[----:B------:R-:W-:Y:S01]  /*4dc0*/  @!PT LDS RZ, [RZ] ;  /* 0x00000000fffff984 */ /* 0x000fe20000000800 */
[----:B------:R-:W-:Y:S01]  /*4dd0*/  @!PT LDS RZ, [RZ] ;  /* 0x00000000fffff984 */ /* 0x000fe20000000800 */
[----:B------:R2:W-:Y:S06]  /*4de0*/  MEMBAR.ALL.CTA ;  /* 0x0000000000007992 */ /* 0x0005ec0000008000 */
[----:B--2---:R-:W2:Y:S01]  /*4df0*/  FENCE.VIEW.ASYNC.S ;  /* 0x00000000000073c6 */ /* 0x004ea20000000000 */
[----:B------:R-:W1:Y:S08]  /*4e00*/  @!P1 LDC R12, c[0x0][0xb20] ;  /* 0x0002c800ff0c9b82 */ /* 0x000e700000000800 */
[----:B------:R-:W1:Y:S01]  /*4e10*/  @!P1 LDC R7, c[0x0][0xb0c] ;  /* 0x0002c300ff079b82 */ /* 0x000e620000000800 */
[----:B--2---:R2:W-:Y:S01]  /*4e20*/  SYNCS.ARRIVE.TRANS64.RED.A1T0 RZ, [R0+URZ], RZ ;  /* 0x000000ff00ff79a7 */ /* 0x0045e200081004ff */
[----:B---3--:R-:W-:Y:S04]  /*4e30*/  LOP3.LUT P4, RZ, R18, 0x1, RZ, 0xc0, !PT ;  /* 0x0000000112ff7812 */ /* 0x008fe8000788c0ff */
[----:B------:R-:W-:Y:S09]  /*4e40*/  P2R R78, PR, RZ, 0x10 ;  /* 0x00000010ff4e7803 */ /* 0x000ff20000000000 */
[----:B------:R-:W-:Y:S02]  /*4e50*/  @P4 MOV R30, R16 ;  /* 0x00000010001e4202 */ /* 0x000fe40000000f00 */
[----:B------:R-:W-:Y:S01]  /*4e60*/  @P4 LOP3.LUT R29, R17, 0xffff, RZ, 0xc0, !PT ;  /* 0x0000ffff111d4812 */ /* 0x000fe200078ec0ff */
[----:B--2-4-:R-:W-:Y:S06]  /*4e70*/  @!P0 BRA `(.L_x_84) ;  /* 0x0000000000a48947 */ /* 0x014fec0003800000 */
[----:B------:R-:W-:Y:S01]  /*4e80*/  IMAD.HI.U32 R0, R66, R25, RZ ;  /* 0x0000001942007227 */ /* 0x000fe200078e00ff */
[----:B------:R-:W-:Y:S02]  /*4e90*/  ISETP.NE.AND P0, PT, R24, 0x1, PT ;  /* 0x000000011800780c */ /* 0x000fe40003f05270 */
[----:B------:R-:W-:Y:S01]  /*4ea0*/  ISETP.NE.AND P2, PT, R26, 0x1, PT ;  /* 0x000000011a00780c */ /* 0x000fe20003f45270 */
[----:B------:R-:W-:Y:S01]  /*4eb0*/  IMAD.HI.U32 R4, R67, R60, RZ ;  /* 0x0000003c43047227 */ /* 0x000fe200078e00ff */
[----:B------:R-:W-:Y:S02]  /*4ec0*/  SHF.R.U32.HI R0, RZ, R65, R0 ;  /* 0x00000041ff007219 */ /* 0x000fe40000011600 */
[----:B------:R-:W-:Y:S01]  /*4ed0*/  ISETP.NE.AND P3, PT, R28, 0x1, PT ;  /* 0x000000011c00780c */ /* 0x000fe20003f65270 */
[----:B------:R-:W-:Y:S01]  /*4ee0*/  IMAD.HI.U32 R6, R29, R25, RZ ;  /* 0x000000191d067227 */ /* 0x000fe200078e00ff */
[-C--:B------:R-:W-:Y:S02]  /*4ef0*/  SHF.R.U32.HI R4, RZ, R61.reuse, R4 ;  /* 0x0000003dff047219 */ /* 0x080fe40000011604 */
[----:B------:R-:W-:Y:S01]  /*4f00*/  SEL R0, R66, R0, !P0 ;  /* 0x0000000042007207 */ /* 0x000fe20004000000 */
[----:B------:R-:W-:Y:S01]  /*4f10*/  IMAD.HI.U32 R5, R30, R60, RZ ;  /* 0x0000003c1e057227 */ /* 0x000fe200078e00ff */
[----:B------:R-:W-:Y:S03]  /*4f20*/  SEL R4, R67, R4, !P3 ;  /* 0x0000000443047207 */ /* 0x000fe60005800000 */
[-C--:B------:R-:W-:Y:S01]  /*4f30*/  IMAD.HI.U32 R3, R0, R22.reuse, RZ ;  /* 0x0000001600037227 */ /* 0x080fe200078e00ff */
[----:B------:R-:W-:Y:S03]  /*4f40*/  SHF.R.U32.HI R5, RZ, R61, R5 ;  /* 0x0000003dff057219 */ /* 0x000fe60000011605 */
[----:B------:R-:W-:Y:S01]  /*4f50*/  IMAD.HI.U32 R2, R4, R22, RZ ;  /* 0x0000001604027227 */ /* 0x000fe200078e00ff */
[----:B------:R-:W-:Y:S02]  /*4f60*/  @P2 SHF.R.U32.HI R0, RZ, R23, R3 ;  /* 0x00000017ff002219 */ /* 0x000fe40000011603 */
[----:B------:R-:W-:Y:S02]  /*4f70*/  SHF.R.U32.HI R3, RZ, R65, R6 ;  /* 0x00000041ff037219 */ /* 0x000fe40000011606 */
[----:B------:R-:W-:Y:S01]  /*4f80*/  @P2 SHF.R.U32.HI R4, RZ, R23, R2 ;  /* 0x00000017ff042219 */ /* 0x000fe20000011602 */
[----:B------:R-:W-:Y:S01]  /*4f90*/  IMAD R0, R26, R0, RZ ;  /* 0x000000001a007224 */ /* 0x000fe200078e02ff */
[----:B------:R-:W-:Y:S02]  /*4fa0*/  SEL R3, R29, R3, !P0 ;  /* 0x000000031d037207 */ /* 0x000fe40004000000 */
[----:B------:R-:W-:Y:S01]  /*4fb0*/  SEL R2, R30, R5, !P3 ;  /* 0x000000051e027207 */ /* 0x000fe20005800000 */
[----:B------:R-:W-:Y:S01]  /*4fc0*/  IMAD R5, R26, R4, RZ ;  /* 0x000000041a057224 */ /* 0x000fe200078e02ff */
[C---:B------:R-:W-:Y:S01]  /*4fd0*/  ISETP.GE.AND P0, PT, R3.reuse, R0, PT ;  /* 0x000000000300720c */ /* 0x040fe20003f06270 */
[C---:B------:R-:W-:Y:S03]  /*4fe0*/  IMAD.HI.U32 R0, R3.reuse, R22, RZ ;  /* 0x0000001603007227 */ /* 0x040fe600078e00ff */
[C---:B------:R-:W-:Y:S02]  /*4ff0*/  ISETP.GE.OR P0, PT, R2.reuse, R5, P0 ;  /* 0x000000050200720c */ /* 0x040fe40000706670 */
[----:B------:R-:W-:Y:S04]  /*5000*/  SHF.R.U32.HI R0, RZ, R23, R0 ;  /* 0x00000017ff007219 */ /* 0x000fe80000011600 */
[C---:B------:R-:W-:Y:S05]  /*5010*/  SEL R6, R3.reuse, R0, !P2 ;  /* 0x0000000003067207 */ /* 0x040fea0005000000 */
        /* <DEDUP_REMOVED lines=14> */
[----:B------:R-:W-:Y:S07]  /*5100*/  IMAD R29, R3, R24, R29 ;  /* 0x00000018031d7224 */ /* 0x000fee00078e021d */
.L_x_84:
[----:B-1----:R-:W-:Y:S01]  /*5110*/  @!P1 ISETP.NE.AND P0, PT, R8, 0x1, PT ;  /* 0x000000010800980c */ /* 0x002fe20003f05270 */
[----:B------:R-:W-:Y:S01]  /*5120*/  @!P1 IMAD.HI.U32 R2, R29, R9, RZ ;  /* 0x000000091d029227 */ /* 0x000fe200078e00ff */
[----:B------:R-:W-:Y:S01]  /*5130*/  R2UR UR42, R15 ;  /* 0x000000000f2a72ca */ /* 0x000fe200000e0000 */
[----:B------:R-:W-:Y:S01]  /*5140*/  BSSY.RECONVERGENT B6, `(.L_x_85) ;  /* 0x0000031000067945 */ /* 0x000fe20003800200 */
[----:B------:R-:W-:Y:S01]  /*5150*/  R2UR UR41, R14 ;  /* 0x000000000e2972ca */ /* 0x000fe200000e0000 */
[----:B------:R-:W-:Y:S01]  /*5160*/  @!P1 IMAD.HI.U32 R0, R30, R10, RZ ;  /* 0x0000000a1e009227 */ /* 0x000fe200078e00ff */
[----:B------:R-:W-:Y:S02]  /*5170*/  @!P1 SHF.R.U32.HI R2, RZ, R12, R2 ;  /* 0x0000000cff029219 */ /* 0x000fe40000011602 */
[----:B------:R-:W-:Y:S01]  /*5180*/  @!P1 ISETP.NE.AND P2, PT, R7, 0x1, PT ;  /* 0x000000010700980c */ /* 0x000fe20003f45270 */
[----:B------:R-:W-:Y:S01]  /*5190*/  VIADD R80, R80, 0x1 ;  /* 0x0000000150507836 */ /* 0x000fe20000000000 */
[----:B------:R-:W-:Y:S02]  /*51a0*/  @!P1 SEL R2, R29, R2, !P0 ;  /* 0x000000021d029207 */ /* 0x000fe40004000000 */
[----:B------:R-:W-:Y:S02]  /*51b0*/  @!P1 SHF.R.U32.HI R0, RZ, R11, R0 ;  /* 0x0000000bff009219 */ /* 0x000fe40000011600 */
[----:B------:R-:W-:Y:S01]  /*51c0*/  LOP3.LUT P0, RZ, R70, 0x3f0, RZ, 0xc0, !PT ;  /* 0x000003f046ff7812 */ /* 0x000fe2000780c0ff */
[----:B------:R-:W-:Y:S01]  /*51d0*/  USHF.L.U32 UR42, UR42, 0x6, URZ ;  /* 0x000000062a2a7899 */ /* 0x000fe200080006ff */
[----:B------:R-:W-:Y:S01]  /*51e0*/  @!P1 SEL R3, R30, R0, !P2 ;  /* 0x000000001e039207 */ /* 0x000fe20005000000 */
[----:B------:R-:W-:Y:S01]  /*51f0*/  USHF.L.U32 UR41, UR41, 0x7, URZ ;  /* 0x0000000729297899 */ /* 0x000fe200080006ff */
[----:B------:R-:W-:Y:S03]  /*5200*/  @P4 SHF.R.U32.HI R71, RZ, 0x10, R17 ;  /* 0x00000010ff474819 */ /* 0x000fe60000011611 */
[----:B------:R-:W-:Y:S02]  /*5210*/  @!P1 IMAD.IADD R0, R2, 0x1, -R3 ;  /* 0x0000000102009824 */ /* 0x000fe400078e0a03 */
[----:B------:R-:W-:Y:S02]  /*5220*/  @!P1 IMAD.IADD R2, R3, 0x1, -R2 ;  /* 0x0000000103029824 */ /* 0x000fe400078e0a02 */
[----:B------:R-:W-:Y:S02]  /*5230*/  @!P1 IMAD R30, R0, R7, R30 ;  /* 0x00000007001e9224 */ /* 0x000fe400078e021e */
[----:B------:R-:W-:Y:S01]  /*5240*/  @!P1 IMAD R29, R2, R8, R29 ;  /* 0x00000008021d9224 */ /* 0x000fe200078e021d */
[----:B------:R-:W-:Y:S06]  /*5250*/  @!P0 BRA `(.L_x_86) ;  /* 0x00000000007c8947 */ /* 0x000fec0003800000 */
[----:B------:R-:W1:Y:S01]  /*5260*/  LDCU.64 UR8, c[0x4][0x80] ;  /* 0x01001000ff0877ac */ /* 0x000e620008000a00 */
[----:B------:R-:W-:Y:S01]  /*5270*/  MOV R2, 0x0 ;  /* 0x0000000000027802 */ /* 0x000fe20000000f00 */
[----:B------:R-:W-:Y:S02]  /*5280*/  HFMA2 R12, -RZ, RZ, 0, 5.9604644775390625e-08 ;  /* 0x00000001ff0c7431 */ /* 0x000fe400000001ff */
[----:B------:R-:W-:Y:S01]  /*5290*/  IMAD.MOV.U32 R8, RZ, RZ, 0x70 ;  /* 0x00000070ff087424 */ /* 0x000fe200078e00ff */
[----:B------:R2:W3:Y:S01]  /*52a0*/  LDC.64 R14, c[0x4][R2] ;  /* 0x01000000020e7b82 */ /* 0x0004e20000000a00 */
[----:B------:R-:W4:Y:S01]  /*52b0*/  LDCU.64 UR6, c[0x4][0x88] ;  /* 0x01001100ff0677ac */ /* 0x000f220008000a00 */
[----:B------:R-:W-:Y:S01]  /*52c0*/  IMAD.MOV.U32 R13, RZ, RZ, RZ ;  /* 0x000000ffff0d7224 */ /* 0x000fe200078e00ff */
[----:B------:R-:W2:Y:S01]  /*52d0*/  LDCU.64 UR4, c[0x4][0x8] ;  /* 0x01000100ff0477ac */ /* 0x000ea20008000a00 */
[----:B-1----:R-:W-:Y:S01]  /*52e0*/  MOV R5, UR9 ;  /* 0x0000000900057c02 */ /* 0x002fe20008000f00 */
[----:B------:R-:W-:Y:S01]  /*52f0*/  IMAD.U32 R4, RZ, RZ, UR8 ;  /* 0x00000008ff047e24 */ /* 0x000fe2000f8e00ff */
[----:B----4-:R-:W-:Y:S01]  /*5300*/  MOV R7, UR7 ;  /* 0x0000000700077c02 */ /* 0x010fe20008000f00 */
[----:B------:R-:W-:Y:S01]  /*5310*/  IMAD.U32 R6, RZ, RZ, UR6 ;  /* 0x00000006ff067e24 */ /* 0x000fe2000f8e00ff */
[----:B--2---:R-:W-:Y:S01]  /*5320*/  MOV R11, UR5 ;  /* 0x00000005000b7c02 */ /* 0x004fe20008000f00 */
[----:B------:R-:W-:Y:S02]  /*5330*/  IMAD.U32 R10, RZ, RZ, UR4 ;  /* 0x00000004ff0a7e24 */ /* 0x000fe4000f8e00ff */
[----:B------:R-:W-:Y:S07]  /*5340*/  LEPC R20, `(.L_x_87) ;  /* 0x000000001014794e */ /* 0x000fee0000000000 */
[----:B---3-5:R-:W-:Y:S05]  /*5350*/  CALL.ABS.NOINC R14 ;  /* 0x000000000e007343 */ /* 0x028fea0003c00000 */
.L_x_87:
[----:B------:R-:W1:Y:S01]  /*5360*/  LDCU.64 UR8, c[0x4][0x80] ;  /* 0x01001000ff0877ac */ /* 0x000e620008000a00 */
[----:B------:R-:W2:Y:S01]  /*5370*/  LDC.64 R2, c[0x4][R2] ;  /* 0x0100000002027b82 */ /* 0x000ea20000000a00 */
[----:B------:R-:W-:Y:S02]  /*5380*/  HFMA2 R12, -RZ, RZ, 0, 5.9604644775390625e-08 ;  /* 0x00000001ff0c7431 */ /* 0x000fe400000001ff */
[----:B------:R-:W-:Y:S02]  /*5390*/  IMAD.MOV.U32 R8, RZ, RZ, 0x70 ;  /* 0x00000070ff087424 */ /* 0x000fe400078e00ff */
[----:B------:R-:W-:Y:S01]  /*53a0*/  IMAD.MOV.U32 R13, RZ, RZ, RZ ;  /* 0x000000ffff0d7224 */ /* 0x000fe200078e00ff */
[----:B------:R-:W3:Y:S01]  /*53b0*/  LDCU.64 UR6, c[0x4][0x88] ;  /* 0x01001100ff0677ac */ /* 0x000ee20008000a00 */
[----:B------:R-:W4:Y:S01]  /*53c0*/  LDCU.64 UR4, c[0x4][0x8] ;  /* 0x01000100ff0477ac */ /* 0x000f220008000a00 */
[----:B-1----:R-:W-:Y:S02]  /*53d0*/  MOV R4, UR8 ;  /* 0x0000000800047c02 */ /* 0x002fe40008000f00 */
[----:B------:R-:W-:Y:S02]  /*53e0*/  MOV R5, UR9 ;  /* 0x0000000900057c02 */ /* 0x000fe40008000f00 */
[----:B---3--:R-:W-:Y:S01]  /*53f0*/  MOV R7, UR7 ;  /* 0x0000000700077c02 */ /* 0x008fe20008000f00 */
[----:B------:R-:W-:Y:S01]  /*5400*/  IMAD.U32 R6, RZ, RZ, UR6 ;  /* 0x00000006ff067e24 */ /* 0x000fe2000f8e00ff */
[----:B----4-:R-:W-:Y:S01]  /*5410*/  MOV R11, UR5 ;  /* 0x00000005000b7c02 */ /* 0x010fe20008000f00 */
[----:B------:R-:W-:Y:S02]  /*5420*/  IMAD.U32 R10, RZ, RZ, UR4 ;  /* 0x00000004ff0a7e24 */ /* 0x000fe4000f8e00ff */
[----:B------:R-:W-:Y:S07]  /*5430*/  LEPC R20, `(.L_x_86) ;  /* 0x000000001014794e */ /* 0x000fee0000000000 */
[----:B--2---:R-:W-:Y:S05]  /*5440*/  CALL.ABS.NOINC R2 ;  /* 0x0000000002007343 */ /* 0x004fea0003c00000 */
.L_x_86:
[----:B------:R-:W-:Y:S05]  /*5450*/  BSYNC.RECONVERGENT B6 ;  /* 0x0000000000067941 */ /* 0x000fea0003800200 */
.L_x_85:
[----:B------:R-:W-:Y:S01]  /*5460*/  ISETP.NE.U32.AND P4, PT, R58, RZ, PT ;  /* 0x000000ff3a00720c */ /* 0x000fe20003f85070 */
[----:B------:R-:W-:Y:S01]  /*5470*/  UISETP.NE.AND UP2, UPT, UR50, URZ, UPT ;  /* 0x000000ff3200728c */ /* 0x000fe2000bf45270 */
[----:B------:R-:W-:Y:S01]  /*5480*/  ISETP.NE.U32.AND P2, PT, RZ, UR38, PT ;  /* 0x00000026ff007c0c */ /* 0x000fe2000bf45070 */
[----:B------:R-:W-:Y:S01]  /*5490*/  UISETP.NE.U32.AND UP1, UPT, UR44, URZ, UPT ;  /* 0x000000ff2c00728c */ /* 0x000fe2000bf25070 */
[----:B------:R-:W-:Y:S01]  /*54a0*/  ISETP.NE.AND.EX P4, PT, R59, RZ, PT, P4 ;  /* 0x000000ff3b00720c */ /* 0x000fe20003f85340 */
[----:B------:R-:W-:Y:S01]  /*54b0*/  UPLOP3.LUT UP0, UPT, UPT, UPT, UPT, 0x40, 0x4 ;  /* 0x000000000004789c */ /* 0x000fe20003f0e870 */
[----:B------:R-:W-:Y:S01]  /*54c0*/  ISETP.NE.AND.EX P2, PT, RZ, UR39, PT, P2 ;  /* 0x00000027ff007c0c */ /* 0x000fe2000bf45320 */
[----:B------:R-:W-:Y:S01]  /*54d0*/  UISETP.NE.AND.EX UP1, UPT, UR45, URZ, UPT, UP1 ;  /* 0x000000ff2d00728c */ /* 0x000fe2000bf25310 */
[----:B------:R-:W-:Y:S04]  /*54e0*/  PLOP3.LUT P1, PT, PT, PT, UP2, 0x80, 0x8 ;  /* 0x000000000008781c */ /* 0x000fe80003f2f028 */
[----:B------:R-:W-:Y:S06]  /*54f0*/  @UP2 UPLOP3.LUT UP0, UPT, UPT, UPT, UP1, 0x80, 0x8 ;  /* 0x000000000008289c */ /* 0x000fec0003f0f010 */
[----:B------:R-:W-:Y:S01]  /*5500*/  PLOP3.LUT P0, PT, PT, PT, UP0, 0x80, 0x8 ;  /* 0x000000000008781c */ /* 0x000fe20003f0f008 */
[----:B------:R-:W-:Y:S01]  /*5510*/  @!UPT UIADD3 URZ, UPT, UPT, URZ, URZ, URZ ;  /* 0x000000fffffff290 */ /* 0x000fe2000fffe0ff */
[----:B------:R-:W-:Y:S11]  /*5520*/  BRA.U !UP1, `(.L_x_88) ;  /* 0x0000000109387547 */ /* 0x000ff6000b800000 */
[----:B------:R-:W-:Y:S01]  /*5530*/  UISETP.NE.U32.AND UP0, UPT, UR38, URZ, UPT ;  /* 0x000000ff2600728c */ /* 0x000fe2000bf05070 */
[----:B------:R-:W-:Y:S02]  /*5540*/  HFMA2 R0, -RZ, RZ, 0, 5.9604644775390625e-08 ;  /* 0x00000001ff007431 */ /* 0x000fe400000001ff */
[----:B------:R-:W-:Y:S01]  /*5550*/  IMAD.MOV.U32 R64, RZ, RZ, 0x1 ;  /* 0x00000001ff407424 */ /* 0x000fe200078e00ff */
[----:B------:R-:W-:Y:S06]  /*5560*/  UISETP.NE.AND.EX UP0, UPT, UR39, URZ, UPT, UP0 ;  /* 0x000000ff2700728c */ /* 0x000fec000bf05300 */
[----:B------:R-:W-:Y:S05]  /*5570*/  PLOP3.LUT P3, PT, PT, PT, UP0, 0x80, 0x8 ;  /* 0x000000000008781c */ /* 0x000fea0003f6f008 */
[----:B------:R-:W1:Y:S01]  /*5580*/  @UP0 LDCU.64 UR6, c[0x0][0x888] ;  /* 0x00011100ff0607ac */ /* 0x000e620008000a00 */
[----:B------:R-:W-:Y:S07]  /*5590*/  @UP0 UIMAD UR4, UR36, UR44, URZ ;  /* 0x0000002c240402a4 */ /* 0x000fee000f8e02ff */
[----:B------:R-:W-:Y:S01]  /*55a0*/  @!P3 PRMT R64, R0, 0x7610, R64 ;  /* 0x000076100040b816 */ /* 0x000fe20000000040 */
[----:B-1----:R-:W-:Y:S03]  /*55b0*/  @UP0 UIMAD.WIDE UR6, UR4, 0x4, UR6 ;  /* 0x00000004040608a5 */ /* 0x002fe6000f8e0206 */
[----:B------:R-:W1:Y:S03]  /*55c0*/  @!UP0 LDCU UR4, c[0x0][0x880] ;  /* 0x00011000ff0487ac */ /* 0x000e660008000800 */
[----:B------:R-:W-:Y:S01]  /*55d0*/  IMAD.U32 R2, RZ, RZ, UR6 ;  /* 0x00000006ff027e24 */ /* 0x000fe2000f8e00ff */
[----:B------:R-:W-:Y:S05]  /*55e0*/  MOV R3, UR7 ;  /* 0x0000000700037c02 */ /* 0x000fea0008000f00 */
[----:B-----5:R2:W5:Y:S02]  /*55f0*/  @P3 LDG.E R35, desc[UR46][R2.64] ;  /* 0x0000002e02233981 */ /* 0x020564000c1e1900 */
[----:B-12---:R-:W-:Y:S02]  /*5600*/  @!P3 IMAD.U32 R35, RZ, RZ, UR4 ;  /* 0x00000004ff23be24 */ /* 0x006fe4000f8e00ff */
.L_x_88:
[----:B------:R-:W-:Y:S05]  /*5610*/  @!P4 BRA `(.L_x_89) ;  /* 0x000000000020c947 */ /* 0x000fea0003800000 */
[----:B------:R-:W-:Y:S04]  /*5620*/  ISETP.NE.U32.AND P3, PT, R56, RZ, PT ;  /* 0x000000ff3800720c */ /* 0x000fe80003f65070 */
[----:B------:R-:W-:Y:S11]  /*5630*/  ISETP.NE.AND.EX P3, PT, R57, RZ, PT, P3 ;  /* 0x000000ff3900720c */ /* 0x000ff60003f65330 */
[----:B------:R-:W-:Y:S02]  /*5640*/  @!UPT UIADD3 URZ, UPT, UPT, URZ, URZ, URZ ;  /* 0x000000fffffff290 */ /* 0x000fe4000fffe0ff */
[----:B------:R-:W1:Y:S01]  /*5650*/  @P3 LDC.64 R2, c[0x0][0x8a8] ;  /* 0x00022a00ff023b82 */ /* 0x000e620000000a00 */
[----:B------:R-:W-:Y:S04]  /*5660*/  @P3 IMAD R0, R58, UR36, RZ ;  /* 0x000000243a003c24 */ /* 0x000fe8000f8e02ff */
[----:B-1----:R-:W-:Y:S05]  /*5670*/  @P3 IMAD.WIDE R2, R0, 0x4, R2 ;  /* 0x0000000400023825 */ /* 0x002fea00078e0202 */
[----:B-----5:R1:W5:Y:S02]  /*5680*/  @P3 LDG.E R33, desc[UR46][R2.64] ;  /* 0x0000002e02213981 */ /* 0x020364000c1e1900 */
[----:B-1----:R-:W2:Y:S02]  /*5690*/  @!P3 LDC R33, c[0x0][0x8a0] ;  /* 0x00022800ff21bb82 */ /* 0x002ea40000000800 */
.L_x_89:
[----:B-----5:R-:W-:Y:S01]  /*56a0*/  FSETP.NEU.AND P3, PT, R35, RZ, PT ;  /* 0x000000ff2300720b */ /* 0x020fe20003f6d000 */
[----:B------:R-:W-:Y:S01]  /*56b0*/  IMAD.SHL.U32 R89, R68, 0x4, RZ ;  /* 0x0000000444597824 */ /* 0x000fe200078e00ff */
[----:B------:R-:W-:Y:S01]  /*56c0*/  SEL R4, RZ, 0xffffffff, P2 ;  /* 0xffffffffff047807 */ /* 0x000fe20001000000 */
[----:B------:R-:W-:Y:S01]  /*56d0*/  BSSY B1, `(.L_x_90) ;  /* 0x0000043000017945 */ /* 0x000fe20003800000 */
[----:B------:R-:W-:Y:S01]  /*56e0*/  @P1 LOP3.LUT P2, RZ, R64, 0xff, RZ, 0xc0, !PT ;  /* 0x000000ff40ff1812 */ /* 0x000fe2000784c0ff */
[----:B------:R-:W-:Y:S01]  /*56f0*/  VIADD R84, R89, UR48 ;  /* 0x0000003059547c36 */ /* 0x000fe20008000000 */
[----:B------:R-:W-:Y:S01]  /*5700*/  @P1 SEL R0, RZ, 0xffffffff, P3 ;  /* 0xffffffffff001807 */ /* 0x000fe20001800000 */
[----:B------:R-:W-:Y:S01]  /*5710*/  IMAD.MOV.U32 R90, RZ, RZ, 0x1 ;  /* 0x00000001ff5a7424 */ /* 0x000fe200078e00ff */
[----:B------:R-:W-:Y:S01]  /*5720*/  LOP3.LUT R74, R74, 0x1, RZ, 0x3c, !PT ;  /* 0x000000014a4a7812 */ /* 0x000fe200078e3cff */
[----:B------:R-:W-:Y:S01]  /*5730*/  IMAD.MOV.U32 R88, RZ, RZ, RZ ;  /* 0x000000ffff587224 */ /* 0x000fe200078e00ff */
[----:B------:R-:W-:Y:S02]  /*5740*/  @P0 SEL R0, R4, R0, !P2 ;  /* 0x0000000004000207 */ /* 0x000fe40005000000 */
[----:B------:R-:W-:Y:S02]  /*5750*/  CS2R R54, SRZ ;  /* 0x0000000000367805 */ /* 0x000fe4000001ff00 */
[----:B------:R-:W-:Y:S02]  /*5760*/  LEA R86, R31, UR48, 0x3 ;  /* 0x000000301f567c11 */ /* 0x000fe4000f8e18ff */
[----:B------:R-:W-:Y:S02]  /*5770*/  CS2R R52, SRZ ;  /* 0x0000000000347805 */ /* 0x000fe4000001ff00 */
[----:B------:R-:W-:Y:S02]  /*5780*/  @P1 LOP3.LUT R0, R0, 0x1, RZ, 0xc0, !PT ;  /* 0x0000000100001812 */ /* 0x000fe400078ec0ff */
[----:B------:R-:W-:Y:S02]  /*5790*/  CS2R R50, SRZ ;  /* 0x0000000000327805 */ /* 0x000fe4000001ff00 */
[----:B------:R-:W-:Y:S02]  /*57a0*/  SHF.L.U32 R2, R73, 0x1f, RZ ;  /* 0x0000001f49027819 */ /* 0x000fe400000006ff */
[----:B------:R-:W-:Y:S02]  /*57b0*/  CS2R R48, SRZ ;  /* 0x0000000000307805 */ /* 0x000fe4000001ff00 */
[----:B------:R-:W-:Y:S02]  /*57c0*/  ISETP.NE.U32.OR P6, PT, R0, 0x1, !P1 ;  /* 0x000000010000780c */ /* 0x000fe40004fc5470 */
[----:B------:R-:W-:Y:S02]  /*57d0*/  CS2R R46, SRZ ;  /* 0x00000000002e7805 */ /* 0x000fe4000001ff00 */
[----:B------:R-:W-:Y:S02]  /*57e0*/  PLOP3.LUT P2, PT, PT, PT, UP1, 0x80, 0x8 ;  /* 0x000000000008781c */ /* 0x000fe40003f4f018 */
[----:B------:R-:W-:Y:S02]  /*57f0*/  CS2R R44, SRZ ;  /* 0x00000000002c7805 */ /* 0x000fe4000001ff00 */
[----:B------:R-:W-:Y:S02]  /*5800*/  LEA.HI R34, R31, R31, RZ, 0x1 ;  /* 0x0000001f1f227211 */ /* 0x000fe400078f08ff */
[----:B------:R-:W-:Y:S02]  /*5810*/  CS2R R42, SRZ ;  /* 0x00000000002a7805 */ /* 0x000fe4000001ff00 */
[----:B------:R-:W-:Y:S02]  /*5820*/  LOP3.LUT P4, R79, R64, 0xff, RZ, 0xc0, !PT ;  /* 0x000000ff404f7812 */ /* 0x000fe4000788c0ff */
[----:B------:R-:W-:Y:S02]  /*5830*/  CS2R R40, SRZ ;  /* 0x0000000000287805 */ /* 0x000fe4000001ff00 */
[----:B------:R-:W-:Y:S01]  /*5840*/  SEL R3, RZ, 0xffffffff, P3 ;  /* 0xffffffffff037807 */ /* 0x000fe20001800000 */
[----:B------:R-:W-:Y:S01]  /*5850*/  VIADD R83, R84, 0x400 ;  /* 0x0000040054537836 */ /* 0x000fe20000000000 */
[----:B------:R-:W-:Y:S01]  /*5860*/  P2R R81, PR, RZ, 0x40 ;  /* 0x00000040ff517803 */ /* 0x000fe20000000000 */
[----:B------:R-:W-:Y:S01]  /*5870*/  IMAD.IADD R82, R75, 0x1, R84 ;  /* 0x000000014b527824 */ /* 0x000fe200078e0254 */
[----:B------:R-:W-:Y:S02]  /*5880*/  @P6 SHF.L.U32 R0, R74, 0x1f, RZ ;  /* 0x0000001f4a006819 */ /* 0x000fe400000006ff */
[----:B------:R-:W-:Y:S02]  /*5890*/  @P2 SEL R3, R4, R3, !P4 ;  /* 0x0000000304032207 */ /* 0x000fe40006000000 */
[----:B------:R1:W3:Y:S02]  /*58a0*/  @P6 SYNCS.PHASECHK.TRANS64.TRYWAIT P1, [UR48+0x40], R0 ;  /* 0x00004000ff0065a7 */ /* 0x0002e40008021130 */
[----:B------:R-:W-:Y:S04]  /*58b0*/  LOP3.LUT R3, R3, 0x1, RZ, 0xc0, !PT ;  /* 0x0000000103037812 */ /* 0x000fe800078ec0ff */
[----:B------:R-:W-:Y:S04]  /*58c0*/  ISETP.NE.U32.AND P5, PT, R3, 0x1, PT ;  /* 0x000000010300780c */ /* 0x000fe80003fa5070 */
[----:B------:R-:W-:Y:S01]  /*58d0*/  P2R R91, PR, RZ, 0x20 ;  /* 0x00000020ff5b7803 */ /* 0x000fe20000000000 */
[----:B------:R4:W2:Y:S01]  /*58e0*/  SYNCS.PHASECHK.TRANS64.TRYWAIT P0, [R86+URZ+0xb0], R2 ;  /* 0x0000b002560075a7 */ /* 0x0008a200080011ff */
[C---:B-1----:R-:W-:Y:S01]  /*58f0*/  IMAD.SHL.U32 R0, R34.reuse, 0x40, RZ ;  /* 0x0000004022007824 */ /* 0x042fe200078e00ff */
[----:B------:R-:W-:Y:S04]  /*5900*/  LOP3.LUT R34, R34, 0xffe, RZ, 0xc0, !PT ;  /* 0x00000ffe22227812 */ /* 0x000fe800078ec0ff */
[----:B------:R-:W-:Y:S01]  /*5910*/  LOP3.LUT R0, R0, 0xffffff80, RZ, 0xc0, !PT ;  /* 0xffffff8000007812 */ /* 0x000fe200078ec0ff */
[----:B------:R-:W-:Y:S04]  /*5920*/  IMAD.IADD R34, R31, 0x1, -R34 ;  /* 0x000000011f227824 */ /* 0x000fe800078e0a22 */
[----:B------:R-:W-:Y:S04]  /*5930*/  IMAD.IADD R0, R32, 0x1, R0 ;  /* 0x0000000120007824 */ /* 0x000fe800078e0200 */
[----:B------:R-:W-:Y:S01]  /*5940*/  IMAD R34, R34, 0x100000, R0 ;  /* 0x0010000022227824 */ /* 0x000fe200078e0200 */
[----:B---3--:R-:W-:Y:S01]  /*5950*/  @P6 SEL R90, RZ, 0x1, !P1 ;  /* 0x00000001ff5a6807 */ /* 0x008fe20004800000 */
[----:B----4-:R-:W-:Y:S06]  /*5960*/  @!P6 BRA `(.L_x_91) ;  /* 0x000000000064e947 */ /* 0x010fec0003800000 */
[----:B------:R-:W-:Y:S01]  /*5970*/  @P5 IMAD R5, R76, 0x4, R83 ;  /* 0x000000044c055824 */ /* 0x000fe200078e0253 */
[----:B------:R-:W-:Y:S01]  /*5980*/  ISETP.NE.AND P1, PT, R90, RZ, PT ;  /* 0x000000ff5a00720c */ /* 0x000fe20003f25270 */
[----:B------:R-:W-:Y:S01]  /*5990*/  IMAD.MOV.U32 R54, RZ, RZ, RZ ;  /* 0x000000ffff367224 */ /* 0x000fe200078e00ff */
[----:B------:R-:W-:Y:S01]  /*59a0*/  BSSY B0, `(.L_x_92) ;  /* 0x000000d000007945 */ /* 0x000fe20003800000 */
[----:B------:R-:W-:Y:S01]  /*59b0*/  @P5 IMAD.IADD R4, R75, 0x1, R5 ;  /* 0x000000014b045824 */ /* 0x000fe200078e0205 */
[----:B------:R-:W-:Y:S02]  /*59c0*/  CS2R R50, SRZ ;  /* 0x0000000000327805 */ /* 0x000fe4000001ff00 */
[----:B------:R-:W-:Y:S02]  /*59d0*/  CS2R R48, SRZ ;  /* 0x0000000000307805 */ /* 0x000fe4000001ff00 */
[----:B------:R-:W-:Y:S02]  /*59e0*/  CS2R R52, SRZ ;  /* 0x0000000000347805 */ /* 0x000fe4000001ff00 */
[----:B------:R-:W-:Y:S02]  /*59f0*/  CS2R R42, SRZ ;  /* 0x00000000002a7805 */ /* 0x000fe4000001ff00 */
[----:B------:R-:W-:Y:S02]  /*5a00*/  CS2R R40, SRZ ;  /* 0x0000000000287805 */ /* 0x000fe4000001ff00 */
[----:B------:R-:W-:Y:S02]  /*5a10*/  CS2R R46, SRZ ;  /* 0x00000000002e7805 */ /* 0x000fe4000001ff00 */
[----:B------:R-:W-:Y:S01]  /*5a20*/  CS2R R44, SRZ ;  /* 0x00000000002c7805 */ /* 0x000fe2000001ff00 */
[----:B------:R-:W-:Y:S06]  /*5a30*/  @P1 BRA `(.L_x_93) ;  /* 0x00000000000c1947 */ /* 0x000fec0003800000 */
[----:B------:R-:W-:Y:S04]  /*5a40*/  SHF.L.U32 R3, R74, 0x1f, RZ ;  /* 0x0000001f4a037819 */ /* 0x000fe800000006ff */
[----:B------:R-:W1:Y:S02]  /*5a50*/  SYNCS.PHASECHK.TRANS64.TRYWAIT P1, [UR48+0x40], R3 ;  /* 0x00004003ff0075a7 */ /* 0x000e640008021130 */
[----:B-1----:R-:W-:Y:S05]  /*5a60*/  @!P1 BRA `(.L_x_94) ;  /* 0x0000002800809947 */ /* 0x002fea0003800000 */
.L_x_93:
[----:B------:R-:W-:Y:S05]  /*5a70*/  BSYNC B0 ;  /* 0x0000000000007941 */ /* 0x000fea0003800000 */
.L_x_92:
[----:B------:R-:W-:Y:S01]  /*5a80*/  ISETP.NE.AND P1, PT, R91, RZ, PT ;  /* 0x000000ff5b00720c */ /* 0x000fe20003f25270 */
[----:B------:R-:W-:Y:S11]  /*5a90*/  HFMA2 R88, -RZ, RZ, 0, 5.9604644775390625e-08 ;  /* 0x00000001ff587431 */ /* 0x000ff600000001ff */
[----:B------:R-:W-:Y:S01]  /*5aa0*/  @!UPT UIADD3 URZ, UPT, UPT, URZ, URZ, URZ ;  /* 0x000000fffffff290 */ /* 0x000fe2000fffe0ff */
[----:B------:R-:W-:Y:S05]  /*5ab0*/  @P1 WARPSYNC.ALL ;  /* 0x0000000000001948 */ /* 0x000fea0003800000 */
[----:B------:R3:W4:Y:S04]  /*5ac0*/  @P1 LDSM.16.M88.4 R48, [R5] ;  /* 0x000000000530183b */ /* 0x0007280000000200 */
[----:B------:R3:W1:Y:S04]  /*5ad0*/  @P1 LDSM.16.M88.4 R52, [R4] ;  /* 0x000000000434183b */ /* 0x0006680000000200 */
[----:B------:R3:W1:Y:S04]  /*5ae0*/  @P1 LDSM.16.M88.4 R40, [R89+UR48+0x400] ;  /* 0x000400305928183b */ /* 0x0006680008000200 */
[----:B------:R3:W1:Y:S02]  /*5af0*/  @P1 LDSM.16.M88.4 R44, [R82+0x400] ;  /* 0x00040000522c183b */ /* 0x0006640000000200 */
.L_x_91:
[----:B------:R-:W-:Y:S05]  /*5b00*/  BSYNC B1 ;  /* 0x0000000000017941 */ /* 0x000fea0003800000 */
.L_x_90:
[----:B-1----:R-:W-:Y:S04]  /*5b10*/  SHF.R.U32.HI R0, RZ, 0x15, R34 ;  /* 0x00000015ff007819 */ /* 0x002fe80000011622 */
[----:B------:R-:W-:Y:S01]  /*5b20*/  LOP3.LUT P1, RZ, R0, 0x3, R69, 0x48, !PT ;  /* 0x0000000300ff7812 */ /* 0x000fe20007824845 */
[----:B------:R-:W-:Y:S01]  /*5b30*/  @!UPT UIADD3 URZ, UPT, UPT, URZ, URZ, URZ ;  /* 0x000000fffffff290 */ /* 0x000fe2000fffe0ff */
[----:B--2---:R-:W-:Y:S11]  /*5b40*/  @P0 BRA `(.L_x_95) ;  /* 0x0000000000080947 */ /* 0x004ff60003800000 */
[----:B------:R-:W1:Y:S02]  /*5b50*/  SYNCS.PHASECHK.TRANS64.TRYWAIT P0, [R86+URZ+0xb0], R2 ;  /* 0x0000b002560075a7 */ /* 0x000e6400080011ff */
[----:B-1----:R-:W-:Y:S05]  /*5b60*/  @!P0 BRA `(.L_x_96) ;  /* 0x0000002800588947 */ /* 0x002fea0003800000 */
.L_x_95:
[----:B------:R-:W-:Y:S05]  /*5b70*/  @!P1 BRA `(.L_x_97) ;  /* 0x0000000000409947 */ /* 0x000fea0003800000 */
[----:B------:R-:W3:Y:S01]  /*5b80*/  LDCU.64 UR8, c[0x4][0x70] ;  /* 0x01000e00ff0877ac */ /* 0x000ee20008000a00 */
[----:B------:R-:W-:Y:S01]  /*5b90*/  MOV R3, 0x0 ;  /* 0x0000000000037802 */ /* 0x000fe20000000f00 */
[----:B------:R-:W-:Y:S02]  /*5ba0*/  HFMA2 R12, -RZ, RZ, 0, 5.9604644775390625e-08 ;  /* 0x00000001ff0c7431 */ /* 0x000fe400000001ff */
[----:B------:R-:W-:Y:S02]  /*5bb0*/  IMAD.MOV.U32 R8, RZ, RZ, 0x192 ;  /* 0x00000192ff087424 */ /* 0x000fe400078e00ff */
[----:B------:R-:W-:Y:S01]  /*5bc0*/  IMAD.MOV.U32 R13, RZ, RZ, RZ ;  /* 0x000000ffff0d7224 */ /* 0x000fe200078e00ff */
[----:B------:R-:W2:Y:S01]  /*5bd0*/  LDCU.64 UR6, c[0x4][0x78] ;  /* 0x01000f00ff0677ac */ /* 0x000ea20008000a00 */
[----:B-1----:R-:W1:Y:S01]  /*5be0*/  LDC.64 R2, c[0x4][R3] ;  /* 0x0100000003027b82 */ /* 0x002e620000000a00 */
[----:B------:R-:W5:Y:S01]  /*5bf0*/  LDCU.64 UR4, c[0x4][0x10] ;  /* 0x01000200ff0477ac */ /* 0x000f620008000a00 */
[----:B---3--:R-:W-:Y:S01]  /*5c00*/  MOV R5, UR9 ;  /* 0x0000000900057c02 */ /* 0x008fe20008000f00 */
[----:B------:R-:W-:Y:S01]  /*5c10*/  IMAD.U32 R4, RZ, RZ, UR8 ;  /* 0x00000008ff047e24 */ /* 0x000fe2000f8e00ff */
[----:B--2---:R-:W-:Y:S01]  /*5c20*/  MOV R7, UR7 ;  /* 0x0000000700077c02 */ /* 0x004fe20008000f00 */
[----:B------:R-:W-:Y:S01]  /*5c30*/  IMAD.U32 R6, RZ, RZ, UR6 ;  /* 0x00000006ff067e24 */ /* 0x000fe2000f8e00ff */
[----:B-----5:R-:W-:Y:S01]  /*5c40*/  MOV R11, UR5 ;  /* 0x00000005000b7c02 */ /* 0x020fe20008000f00 */
[----:B------:R-:W-:Y:S02]  /*5c50*/  IMAD.U32 R10, RZ, RZ, UR4 ;  /* 0x00000004ff0a7e24 */ /* 0x000fe4000f8e00ff */
[----:B------:R-:W-:Y:S07]  /*5c60*/  LEPC R20, `(.L_x_97) ;  /* 0x000000001014794e */ /* 0x000fee0000000000 */
[----:B-1--4-:R-:W-:Y:S05]  /*5c70*/  CALL.ABS.NOINC R2 ;  /* 0x0000000002007343 */ /* 0x012fea0003c00000 */
.L_x_97:
[----:B------:R-:W-:Y:S05]  /*5c80*/  WARPSYNC.ALL ;  /* 0x0000000000007948 */ /* 0x000fea0003800000 */
[----:B------:R-:W-:Y:S01]  /*5c90*/  R2UR UR4, R34 ;  /* 0x00000000220472ca */ /* 0x000fe200000e0000 */
[----:B------:R-:W-:Y:S01]  /*5ca0*/  BSSY.RECONVERGENT B0, `(.L_x_98) ;  /* 0x000003c000007945 */ /* 0x000fe20003800200 */
[----:B------:R-:W-:Y:S02]  /*5cb0*/  SHF.L.U32 R87, R76, 0x2, RZ ;  /* 0x000000024c577819 */ /* 0x000fe400000006ff */
[----:B------:R-:W-:Y:S02]  /*5cc0*/  ISETP.NE.AND P0, PT, R77, RZ, PT ;  /* 0x000000ff4d00720c */ /* 0x000fe40003f05270 */
[----:B------:R-:W-:Y:S04]  /*5cd0*/  IADD3 R83, PT, PT, R83, R87, RZ ;  /* 0x0000005753537210 */ /* 0x000fe80007ffe0ff */
[----:B------:R-:W-:Y:S03]  /*5ce0*/  IADD3 R85, PT, PT, R75, R83, RZ ;  /* 0x000000534b557210 */ /* 0x000fe60007ffe0ff */
[----:B---3--:R-:W2:Y:S02]  /*5cf0*/  LDTM.16dp128bit.x8 R4, tmem[UR4] ;  /* 0x00000004000479ee */ /* 0x008ea40008180000 */
[C---:B--2---:R-:W-:Y:S01]  /*5d00*/  FMUL R0, R33.reuse, R4 ;  /* 0x0000000421007220 */ /* 0x044fe20000400000 */
[C---:B-1----:R-:W-:Y:S01]  /*5d10*/  FMUL R2, R33.reuse, R5 ;  /* 0x0000000521027220 */ /* 0x042fe20000400000 */
[C---:B------:R-:W-:Y:S01]  /*5d20*/  FMUL R3, R33.reuse, R6 ;  /* 0x0000000621037220 */ /* 0x040fe20000400000 */
[----:B------:R-:W-:Y:S01]  /*5d30*/  FMUL R7, R33, R7 ;  /* 0x0000000721077220 */ /* 0x000fe20000400000 */
[----:B------:R-:W-:Y:S01]  /*5d40*/  FFMA R36, R35, R40, R0 ;  /* 0x0000002823247223 */ /* 0x000fe20000000000 */
        /* <DEDUP_REMOVED lines=10> */
[----:B------:R1:W-:Y:S01]  /*5df0*/  STSM.16.M88.4 [R84+0x400], R36 ;  /* 0x0004002454007844 */ /* 0x0003e20000000200 */
[----:B------:R-:W-:Y:S01]  /*5e00*/  FMUL R9, R33, R13 ;  /* 0x0000000d21097220 */ /* 0x000fe20000400000 */
[----:B------:R-:W-:Y:S01]  /*5e10*/  FFMA R6, R35, R46, R6 ;  /* 0x0000002e23067223 */ /* 0x000fe20000000006 */
[----:B------:R-:W-:Y:S01]  /*5e20*/  FMUL R10, R33, R14 ;  /* 0x0000000e210a7220 */ /* 0x000fe20000400000 */
[----:B------:R-:W-:Y:S01]  /*5e30*/  FFMA R7, R35, R47, R11 ;  /* 0x0000002f23077223 */ /* 0x000fe2000000000b */
[----:B------:R-:W-:Y:S01]  /*5e40*/  FMUL R15, R33, R15 ;  /* 0x0000000f210f7220 */ /* 0x000fe20000400000 */
[----:B----4-:R-:W-:Y:S01]  /*5e50*/  FFMA R8, R35, R48, R8 ;  /* 0x0000003023087223 */ /* 0x010fe20000000008 */
        /* <DEDUP_REMOVED lines=8> */
[C---:B------:R-:W-:Y:S01]  /*5ee0*/  FFMA R12, R35.reuse, R52, R12 ;  /* 0x00000034230c7223 */ /* 0x040fe2000000000c */
[C---:B------:R-:W-:Y:S01]  /*5ef0*/  FFMA R13, R35.reuse, R53, R13 ;  /* 0x00000035230d7223 */ /* 0x040fe2000000000d */
[C---:B------:R-:W-:Y:S01]  /*5f00*/  FFMA R14, R35.reuse, R54, R14 ;  /* 0x00000036230e7223 */ /* 0x040fe2000000000e */
[----:B------:R1:W-:Y:S01]  /*5f10*/  STSM.16.M88.4 [R83], R8 ;  /* 0x0000000853007844 */ /* 0x0003e20000000200 */
[----:B------:R-:W-:Y:S05]  /*5f20*/  FFMA R15, R35, R55, R19 ;  /* 0x00000037230f7223 */ /* 0x000fea0000000013 */
[----:B------:R1:W-:Y:S01]  /*5f30*/  STSM.16.M88.4 [R85], R12 ;  /* 0x0000000c55007844 */ /* 0x0003e20000000200 */
[----:B------:R-:W-:Y:S01]  /*5f40*/  @!PT LDS RZ, [RZ] ;  /* 0x00000000fffff984 */ /* 0x000fe20000000800 */
[----:B------:R-:W-:Y:S01]  /*5f50*/  @!PT LDS RZ, [RZ] ;  /* 0x00000000fffff984 */ /* 0x000fe20000000800 */
[----:B------:R-:W-:Y:S01]  /*5f60*/  @!PT LDS RZ, [RZ] ;  /* 0x00000000fffff984 */ /* 0x000fe20000000800 */
[----:B------:R-:W-:Y:S01]  /*5f70*/  @!PT LDS RZ, [RZ] ;  /* 0x00000000fffff984 */ /* 0x000fe20000000800 */
[----:B------:R2:W-:Y:S06]  /*5f80*/  MEMBAR.ALL.CTA ;  /* 0x0000000000007992 */ /* 0x0005ec0000008000 */
[----:B--2---:R-:W2:Y:S02]  /*5f90*/  FENCE.VIEW.ASYNC.S ;  /* 0x00000000000073c6 */ /* 0x004ea40000000000 */
[----:B--2---:R-:W-:Y:S06]  /*5fa0*/  BAR.SYNC.DEFER_BLOCKING 0x1, 0x80 ;  /* 0x0042000000007b1d */ /* 0x004fec0000010000 */
[----:B------:R-:W-:Y:S05]  /*5fb0*/  @P0 BRA `(.L_x_99) ;  /* 0x0000000000280947 */ /* 0x000fea0003800000 */
[----:B------:R-:W-:Y:S02]  /*5fc0*/  UIADD3 UR4, UPT, UPT, UR48, 0x400, URZ ;  /* 0x0000040030047890 */ /* 0x000fe4000fffe0ff */
[----:B------:R-:W-:Y:S01]  /*5fd0*/  UIADD3 UR6, UP0, UPT, UR52, 0x680, URZ ;  /* 0x0000068034067890 */ /* 0x000fe2000ff1e0ff */
[----:B------:R-:W-:Y:S03]  /*5fe0*/  UMOV UR43, UR36 ;  /* 0x00000024002b7c82 */ /* 0x000fe60008000000 */
[----:B------:R-:W-:Y:S01]  /*5ff0*/  MOV R70, UR4 ;  /* 0x0000000400467c02 */ /* 0x000fe20008000f00 */
[----:B------:R-:W-:Y:S03]  /*6000*/  UIADD3.X UR7, UPT, UPT, URZ, UR53, URZ, UP0, !UPT ;  /* 0x00000035ff077290 */ /* 0x000fe600087fe4ff */
[----:B------:R-:W-:Y:S11]  /*6010*/  R2UR UR40, R70 ;  /* 0x00000000462872ca */ /* 0x000ff600000e0000 */
[----:B------:R-:W-:Y:S02]  /*6020*/  @!UPT UIADD3 URZ, UPT, UPT, URZ, URZ, URZ ;  /* 0x000000fffffff290 */ /* 0x000fe4000fffe0ff */
[----:B------:R2:W-:Y:S01]  /*6030*/  UTMASTG.3D [UR40], [UR6] ;  /* 0x00000028060073b5 */ /* 0x0005e20008010000 */
[----:B------:R0:W-:Y:S01]  /*6040*/  UTMACMDFLUSH ;  /* 0x00000000000079b7 */ /* 0x0001e20000000000 */
[----:B--2---:R-:W-:Y:S04]  /*6050*/  DEPBAR.LE SB0, 0x1 ;  /* 0x000080400000791a */ /* 0x004fe80000000000 */
.L_x_99:
[----:B------:R-:W-:Y:S05]  /*6060*/  BSYNC.RECONVERGENT B0 ;  /* 0x0000000000007941 */ /* 0x000fea0003800200 */
.L_x_98:
[----:B------:R-:W-:Y:S01]  /*6070*/  BAR.SYNC.DEFER_BLOCKING 0x1, 0x80 ;  /* 0x0042000000007b1d */ /* 0x000fe20000010000 */
[----:B------:R-:W-:Y:S01]  /*6080*/  ISETP.NE.AND P1, PT, R81, RZ, PT ;  /* 0x000000ff5100720c */ /* 0x000fe20003f25270 */
[----:B------:R-:W-:Y:S01]  /*6090*/  UISETP.NE.AND UP0, UPT, UR49, URZ, UPT ;  /* 0x000000ff3100728c */ /* 0x000fe2000bf05270 */
[----:B------:R-:W-:Y:S11]  /*60a0*/  LEA R2, R88, UR48, 0x3 ;  /* 0x0000003058027c11 */ /* 0x000ff6000f8e18ff */
[----:B------:R-:W-:Y:S01]  /*60b0*/  @P1 SHF.L.U32 R3, R74, 0x1f, RZ ;  /* 0x0000001f4a031819 */ /* 0x000fe200000006ff */
[----:B------:R-:W-:Y:S06]  /*60c0*/  BRA.U !UP0, `(.L_x_100) ;  /* 0x0000000108247547 */ /* 0x000fec000b800000 */
[----:B-1----:R-:W-:Y:S01]  /*60d0*/  IMAD.U32 R4, RZ, RZ, UR51 ;  /* 0x00000033ff047e24 */ /* 0x002fe2000f8e00ff */
[----:B------:R-:W-:Y:S01]  /*60e0*/  MOV R0, UR37 ;  /* 0x0000002500007c02 */ /* 0x000fe20008000f00 */
[----:B------:R-:W-:Y:S03]  /*60f0*/  UIADD3 UR51, UPT, UPT, UR51, 0x1, URZ ;  /* 0x0000000133337890 */ /* 0x000fe6000fffe0ff */
[----:B------:R-:W-:Y:S01]  /*6100*/  @P1 LEA R4, R4, UR48, 0x3 ;  /* 0x0000003004041c11 */ /* 0x000fe2000f8e18ff */
[----:B------:R-:W-:Y:S04]  /*6110*/  UISETP.NE.AND UP0, UPT, UR51, 0x4, UPT ;  /* 0x000000043300788c */ /* 0x000fe8000bf05270 */
[----:B------:R-:W-:Y:S01]  /*6120*/  @P1 VIADD R4, R4, 0x60 ;  /* 0x0000006004041836 */ /* 0x000fe20000000000 */
[----:B------:R-:W-:Y:S04]  /*6130*/  USEL UR51, UR51, URZ, UP0 ;  /* 0x000000ff33337287 */ /* 0x000fe80008000000 */
[----:B------:R-:W-:Y:S04]  /*6140*/  @P1 PRMT R0, R0, 0x654, R4 ;  /* 0x0000065400001816 */ /* 0x000fe80000000004 */
[----:B------:R2:W-:Y:S04]  /*6150*/  @P1 SYNCS.ARRIVE.TRANS64.RED.A1T0 RZ, [R0+URZ], RZ ;  /* 0x000000ff00ff19a7 */ /* 0x0005e800081004ff */
.L_x_100:
[----:B------:R-:W3:Y:S01]  /*6160*/  @P1 SYNCS.PHASECHK.TRANS64.TRYWAIT P0, [R2+URZ+0x40], R3 ;  /* 0x00004003020015a7 */ /* 0x000ee200080011ff */
[----:B------:R-:W-:Y:S01]  /*6170*/  BSSY B1, `(.L_x_101) ;  /* 0x0000017000017945 */ /* 0x000fe20003800000 */
[----:B---3--:R-:W-:Y:S03]  /*6180*/  @P1 SEL R90, RZ, 0x1, !P0 ;  /* 0x00000001ff5a1807 */ /* 0x008fe60004000000 */
[----:B------:R-:W-:Y:S05]  /*6190*/  @!P1 BRA `(.L_x_102) ;  /* 0x0000000000509947 */ /* 0x000fea0003800000 */
[----:B------:R-:W-:Y:S01]  /*61a0*/  ISETP.NE.AND P1, PT, R91, RZ, PT ;  /* 0x000000ff5b00720c */ /* 0x000fe20003f25270 */
[----:B------:R-:W-:Y:S01]  /*61b0*/  BSSY B0, `(.L_x_103) ;  /* 0x000000a000007945 */ /* 0x000fe20003800000 */
[----:B------:R-:W-:Y:S11]  /*61c0*/  ISETP.NE.AND P0, PT, R90, RZ, PT ;  /* 0x000000ff5a00720c */ /* 0x000ff60003f05270 */
[----:B-1----:R-:W-:Y:S04]  /*61d0*/  @P1 IMAD R5, R88, 0x2000, R89 ;  /* 0x0000200058051824 */ /* 0x002fe800078e0259 */
[----:B------:R-:W-:Y:S05]  /*61e0*/  @P1 VIADD R4, R5, UR48 ;  /* 0x0000003005041c36 */ /* 0x000fea0008000000 */
[----:B------:R-:W-:Y:S01]  /*61f0*/  @P1 IADD3 R3, PT, PT, R87, R4, RZ ;  /* 0x0000000457031210 */ /* 0x000fe20007ffe0ff */
[----:B------:R-:W-:Y:S01]  /*6200*/  @P1 IMAD.IADD R4, R75, 0x1, R4 ;  /* 0x000000014b041824 */ /* 0x000fe200078e0204 */
[----:B------:R-:W-:Y:S06]  /*6210*/  @P0 BRA `(.L_x_104) ;  /* 0x00000000000c0947 */ /* 0x000fec0003800000 */
[----:B--2---:R-:W-:Y:S04]  /*6220*/  SHF.L.U32 R0, R74, 0x1f, RZ ;  /* 0x0000001f4a007819 */ /* 0x004fe800000006ff */
[----:B------:R-:W1:Y:S02]  /*6230*/  SYNCS.PHASECHK.TRANS64.TRYWAIT P0, [R2+URZ+0x40], R0 ;  /* 0x00004000020075a7 */ /* 0x000e6400080011ff */
[----:B-1----:R-:W-:Y:S05]  /*6240*/  @!P0 BRA `(.L_x_105) ;  /* 0x0000002000b48947 */ /* 0x002fea0003800000 */
.L_x_104:
[----:B------:R-:W-:Y:S05]  /*6250*/  BSYNC B0 ;  /* 0x0000000000007941 */ /* 0x000fea0003800000 */
.L_x_103:
[----:B------:R-:W-:Y:S02]  /*6260*/  ISETP.NE.AND P0, PT, R91, RZ, PT ;  /* 0x000000ff5b00720c */ /* 0x000fe40003f05270 */
[----:B------:R-:W-:Y:S11]  /*6270*/  IADD3 R88, PT, PT, R88, 0x1, RZ ;  /* 0x0000000158587810 */ /* 0x000ff60007ffe0ff */
[----:B-12---:R-:W-:Y:S01]  /*6280*/  @P0 IMAD.IADD R0, R75, 0x1, R3 ;  /* 0x000000014b000824 */ /* 0x006fe200078e0203 */
[----:B------:R-:W-:Y:S05]  /*6290*/  @P0 WARPSYNC.ALL ;  /* 0x0000000000000948 */ /* 0x000fea0003800000 */
[----:B------:R3:W4:Y:S04]  /*62a0*/  @P0 LDSM.16.M88.4 R40, [R5+UR48+0x400] ;  /* 0x000400300528083b */ /* 0x0007280008000200 */
[----:B------:R3:W1:Y:S04]  /*62b0*/  @P0 LDSM.16.M88.4 R44, [R4+0x400] ;  /* 0x00040000042c083b */ /* 0x0006680000000200 */
[----:B------:R3:W2:Y:S04]  /*62c0*/  @P0 LDSM.16.M88.4 R48, [R3+0x400] ;  /* 0x000400000330083b */ /* 0x0006a80000000200 */
[----:B------:R3:W1:Y:S02]  /*62d0*/  @P0 LDSM.16.M88.4 R52, [R0+0x400] ;  /* 0x000400000034083b */ /* 0x0006640000000200 */
.L_x_102:
[----:B------:R-:W-:Y:S05]  /*62e0*/  BSYNC B1 ;  /* 0x0000000000017941 */ /* 0x000fea0003800000 */
.L_x_101:
[----:B--23--:R-:W-:Y:S05]  /*62f0*/  VIADD R0, R34, 0x20 ;  /* 0x0000002022007836 */ /* 0x00cfea0000000000 */
[----:B------:R-:W-:Y:S04]  /*6300*/  SHF.R.U32.HI R0, RZ, 0x15, R0 ;  /* 0x00000015ff007819 */ /* 0x000fe80000011600 */
[----:B------:R-:W-:Y:S11]  /*6310*/  LOP3.LUT P0, RZ, R0, 0x3, R69, 0x48, !PT ;  /* 0x0000000300ff7812 */ /* 0x000ff60007804845 */
[----:B------:R-:W-:Y:S02]  /*6320*/  @!UPT UIADD3 URZ, UPT, UPT, URZ, URZ, URZ ;  /* 0x000000fffffff290 */ /* 0x000fe4000fffe0ff */
[----:B------:R-:W-:Y:S05]  /*6330*/  @!P0 BRA `(.L_x_106) ;  /* 0x0000000000408947 */ /* 0x000fea0003800000 */
[----:B------:R-:W2:Y:S01]  /*6340*/  LDCU.64 UR8, c[0x4][0x70] ;  /* 0x01000e00ff0877ac */ /* 0x000ea20008000a00 */
[----:B------:R-:W-:Y:S01]  /*6350*/  MOV R3, 0x0 ;  /* 0x0000000000037802 */ /* 0x000fe20000000f00 */
[----:B-1----:R-:W-:Y:S02]  /*6360*/  HFMA2 R12, -RZ, RZ, 0, 5.9604644775390625e-08 ;  /* 0x00000001ff0c7431 */ /* 0x002fe400000001ff */
[----:B------:R-:W-:Y:S02]  /*6370*/  IMAD.MOV.U32 R8, RZ, RZ, 0x192 ;  /* 0x00000192ff087424 */ /* 0x000fe400078e00ff */
[----:B------:R-:W-:Y:S01]  /*6380*/  IMAD.MOV.U32 R13, RZ, RZ, RZ ;  /* 0x000000ffff0d7224 */ /* 0x000fe200078e00ff */
[----:B------:R-:W1:Y:S01]  /*6390*/  LDCU.64 UR6, c[0x4][0x78] ;  /* 0x01000f00ff0677ac */ /* 0x000e620008000a00 */
[----:B------:R-:W3:Y:S01]  /*63a0*/  LDC.64 R2, c[0x4][R3] ;  /* 0x0100000003027b82 */ /* 0x000ee20000000a00 */
[----:B------:R-:W5:Y:S01]  /*63b0*/  LDCU.64 UR4, c[0x4][0x10] ;  /* 0x01000200ff0477ac */ /* 0x000f620008000a00 */
[----:B--2---:R-:W-:Y:S01]  /*63c0*/  MOV R5, UR9 ;  /* 0x0000000900057c02 */ /* 0x004fe20008000f00 */
[----:B------:R-:W-:Y:S01]  /*63d0*/  IMAD.U32 R4, RZ, RZ, UR8 ;  /* 0x00000008ff047e24 */ /* 0x000fe2000f8e00ff */
[----:B-1----:R-:W-:Y:S01]  /*63e0*/  MOV R7, UR7 ;  /* 0x0000000700077c02 */ /* 0x002fe20008000f00 */
[----:B------:R-:W-:Y:S01]  /*63f0*/  IMAD.U32 R6, RZ, RZ, UR6 ;  /* 0x00000006ff067e24 */ /* 0x000fe2000f8e00ff */
[----:B-----5:R-:W-:Y:S01]  /*6400*/  MOV R11, UR5 ;  /* 0x00000005000b7c02 */ /* 0x020fe20008000f00 */
[----:B------:R-:W-:Y:S02]  /*6410*/  IMAD.U32 R10, RZ, RZ, UR4 ;  /* 0x00000004ff0a7e24 */ /* 0x000fe4000f8e00ff */
[----:B------:R-:W-:Y:S07]  /*6420*/  LEPC R20, `(.L_x_106) ;  /* 0x000000001014794e */ /* 0x000fee0000000000 */
[----:B---34-:R-:W-:Y:S05]  /*6430*/  CALL.ABS.NOINC R2 ;  /* 0x0000000002007343 */ /* 0x018fea0003c00000 */
.L_x_106:
[----:B------:R-:W-:Y:S05]  /*6440*/  WARPSYNC.ALL ;  /* 0x0000000000007948 */ /* 0x000fea0003800000 */
[----:B------:R-:W-:Y:S01]  /*6450*/  R2UR UR4, R34 ;  /* 0x00000000220472ca */ /* 0x000fe200000e0000 */
[----:B------:R-:W-:Y:S01]  /*6460*/  BSSY.RECONVERGENT B0, `(.L_x_107) ;  /* 0x0000040000007945 */ /* 0x000fe20003800200 */
[----:B------:R-:W-:Y:S02]  /*6470*/  ISETP.NE.AND P6, PT, R81, RZ, PT ;  /* 0x000000ff5100720c */ /* 0x000fe40003fc5270 */
[----:B------:R-:W-:Y:S02]  /*6480*/  ISETP.NE.AND P0, PT, R77, RZ, PT ;  /* 0x000000ff4d00720c */ /* 0x000fe40003f05270 */
[----:B------:R-:W-:Y:S07]  /*6490*/  MOV R20, UR51 ;  /* 0x0000003300147c02 */ /* 0x000fee0008000f00 */
[----:B-1----:R-:W1:Y:S02]  /*64a0*/  LDTM.16dp128bit.x8 R4, tmem[UR4+0x20] ;  /* 0x00002004000479ee */ /* 0x002e640008180000 */
[----:B------:R-:W-:Y:S01]  /*64b0*/  @P6 LEA R20, R20, UR48, 0x3 ;  /* 0x0000003014146c11 */ /* 0x000fe2000f8e18ff */
[C---:B-1----:R-:W-:Y:S01]  /*64c0*/  FMUL R0, R33.reuse, R4 ;  /* 0x0000000421007220 */ /* 0x042fe20000400000 */
[C---:B------:R-:W-:Y:S01]  /*64d0*/  FMUL R2, R33.reuse, R5 ;  /* 0x0000000521027220 */ /* 0x040fe20000400000 */
[C---:B------:R-:W-:Y:S01]  /*64e0*/  FMUL R3, R33.reuse, R6 ;  /* 0x0000000621037220 */ /* 0x040fe20000400000 */
[----:B------:R-:W-:Y:S01]  /*64f0*/  FMUL R7, R33, R7 ;  /* 0x0000000721077220 */ /* 0x000fe20000400000 */
[----:B----4-:R-:W-:Y:S01]  /*6500*/  FFMA R36, R35, R40, R0 ;  /* 0x0000002823247223 */ /* 0x010fe20000000000 */
        /* <DEDUP_REMOVED lines=28> */
[----:B------:R1:W-:Y:S01]  /*66d0*/  STSM.16.M88.4 [R83+0x2000], R8 ;  /* 0x0020000853007844 */ /* 0x0003e20000000200 */
[----:B------:R-:W-:Y:S01]  /*66e0*/  FFMA R15, R35, R55, R19 ;  /* 0x00000037230f7223 */ /* 0x000fe20000000013 */
[----:B------:R-:W-:Y:S02]  /*66f0*/  MOV R16, UR37 ;  /* 0x0000002500107c02 */ /* 0x000fe40008000f00 */
[----:B------:R-:W-:Y:S02]  /*6700*/  @P6 IADD3 R17, PT, PT, R20, 0x60, RZ ;  /* 0x0000006014116810 */ /* 0x000fe40007ffe0ff */
[----:B------:R1:W-:Y:S01]  /*6710*/  STSM.16.M88.4 [R85+0x2000], R12 ;  /* 0x0020000c55007844 */ /* 0x0003e20000000200 */
[----:B------:R-:W-:Y:S02]  /*6720*/  LEA R0, R88, UR48, 0x3 ;  /* 0x0000003058007c11 */ /* 0x000fe4000f8e18ff */
[----:B------:R-:W-:Y:S01]  /*6730*/  @P6 PRMT R16, R16, 0x654, R17 ;  /* 0x0000065410106816 */ /* 0x000fe20000000011 */
[----:B------:R-:W-:Y:S01]  /*6740*/  @!PT LDS RZ, [RZ] ;  /* 0x00000000fffff984 */ /* 0x000fe20000000800 */
[----:B------:R-:W-:Y:S01]  /*6750*/  @!PT LDS RZ, [RZ] ;  /* 0x00000000fffff984 */ /* 0x000fe20000000800 */
[----:B------:R-:W-:Y:S01]  /*6760*/  @!PT LDS RZ, [RZ] ;  /* 0x00000000fffff984 */ /* 0x000fe20000000800 */
[----:B------:R-:W-:Y:S01]  /*6770*/  @!PT LDS RZ, [RZ] ;  /* 0x00000000fffff984 */ /* 0x000fe20000000800 */
[----:B------:R2:W-:Y:S06]  /*6780*/  MEMBAR.ALL.CTA ;  /* 0x0000000000007992 */ /* 0x0005ec0000008000 */
[----:B--2---:R-:W2:Y:S01]  /*6790*/  FENCE.VIEW.ASYNC.S ;  /* 0x00000000000073c6 */ /* 0x004ea20000000000 */
[----:B------:R-:W-:Y:S01]  /*67a0*/  @P6 SHF.L.U32 R2, R74, 0x1f, RZ ;  /* 0x0000001f4a026819 */ /* 0x000fe200000006ff */
[----:B--2---:R-:W-:Y:S06]  /*67b0*/  BAR.SYNC.DEFER_BLOCKING 0x1, 0x80 ;  /* 0x0042000000007b1d */ /* 0x004fec0000010000 */
[----:B------:R-:W-:Y:S05]  /*67c0*/  @P0 BRA `(.L_x_108) ;  /* 0x0000000000240947 */ /* 0x000fea0003800000 */
[----:B------:R-:W-:Y:S02]  /*67d0*/  UIADD3 UR8, UP0, UPT, UR52, 0x680, URZ ;  /* 0x0000068034087890 */ /* 0x000fe4000ff1e0ff */
[----:B------:R-:W-:Y:S02]  /*67e0*/  UIADD3 UR5, UPT, UPT, UR41, 0x20, URZ ;  /* 0x0000002029057890 */ /* 0x000fe4000fffe0ff */
[----:B------:R-:W-:Y:S02]  /*67f0*/  UIADD3 UR4, UPT, UPT, UR48, 0x2400, URZ ;  /* 0x0000240030047890 */ /* 0x000fe4000fffe0ff */
[----:B------:R-:W-:Y:S01]  /*6800*/  UIADD3.X UR9, UPT, UPT, URZ, UR53, URZ, UP0, !UPT ;  /* 0x00000035ff097290 */ /* 0x000fe200087fe4ff */
[----:B------:R-:W-:Y:S01]  /*6810*/  UMOV UR6, UR42 ;  /* 0x0000002a00067c82 */ /* 0x000fe20008000000 */
[----:B------:R-:W-:Y:S07]  /*6820*/  UMOV UR7, UR36 ;  /* 0x0000002400077c82 */ /* 0x000fee0008000000 */
[----:B------:R2:W-:Y:S01]  /*6830*/  UTMASTG.3D [UR4], [UR8] ;  /* 0x00000004080073b5 */ /* 0x0005e20008010000 */
[----:B------:R0:W-:Y:S01]  /*6840*/  UTMACMDFLUSH ;  /* 0x00000000000079b7 */ /* 0x0001e20000000000 */
[----:B--2---:R-:W-:Y:S04]  /*6850*/  DEPBAR.LE SB0, 0x1 ;  /* 0x000080400000791a */ /* 0x004fe80000000000 */
.L_x_108:
[----:B------:R-:W-:Y:S05]  /*6860*/  BSYNC.RECONVERGENT B0 ;  /* 0x0000000000007941 */ /* 0x000fea0003800200 */
.L_x_107:
[----:B------:R-:W-:Y:S01]  /*6870*/  BAR.SYNC.DEFER_BLOCKING 0x1, 0x80 ;  /* 0x0042000000007b1d */ /* 0x000fe20000010000 */
[----:B------:R-:W-:Y:S04]  /*6880*/  UIADD3 UR40, UPT, UPT, UR51, 0x1, URZ ;  /* 0x0000000133287890 */ /* 0x000fe8000fffe0ff */
[----:B------:R-:W-:Y:S04]  /*6890*/  UISETP.NE.AND UP0, UPT, UR40, 0x4, UPT ;  /* 0x000000042800788c */ /* 0x000fe8000bf05270 */
[----:B------:R-:W-:Y:S01]  /*68a0*/  USEL UR40, UR40, URZ, UP0 ;  /* 0x000000ff28287287 */ /* 0x000fe20008000000 */
[----:B------:R2:W-:Y:S01]  /*68b0*/  @P6 SYNCS.ARRIVE.TRANS64.RED.A1T0 RZ, [R16+URZ], RZ ;  /* 0x000000ff10ff69a7 */ /* 0x0005e200081004ff */
[----:B------:R-:W-:Y:S01]  /*68c0*/  BSSY B1, `(.L_x_109) ;  /* 0x0000018000017945 */ /* 0x000fe20003800000 */
[----:B------:R-:W3:Y:S02]  /*68d0*/  @P6 SYNCS.PHASECHK.TRANS64.TRYWAIT P0, [R0+URZ+0x40], R2 ;  /* 0x00004002000065a7 */ /* 0x000ee400080011ff */
[----:B---3--:R-:W-:Y:S01]  /*68e0*/  @P6 SEL R90, RZ, 0x1, !P0 ;  /* 0x00000001ff5a6807 */ /* 0x008fe20004000000 */
[----:B--2---:R-:W-:Y:S06]  /*68f0*/  @!P6 BRA `(.L_x_110) ;  /* 0x000000000050e947 */ /* 0x004fec0003800000 */
        /* <DEDUP_REMOVED lines=8> */
[----:B------:R-:W-:Y:S04]  /*6980*/  SHF.L.U32 R5, R74, 0x1f, RZ ;  /* 0x0000001f4a057819 */ /* 0x000fe800000006ff */
[----:B------:R-:W1:Y:S02]  /*6990*/  SYNCS.PHASECHK.TRANS64.TRYWAIT P0, [R0+URZ+0x40], R5 ;  /* 0x00004005000075a7 */ /* 0x000e6400080011ff */
[----:B-1----:R-:W-:Y:S05]  /*69a0*/  @!P0 BRA `(.L_x_113) ;  /* 0x0000001800f08947 */ /* 0x002fea0003800000 */
.L_x_112:
[----:B------:R-:W-:Y:S05]  /*69b0*/  BSYNC B0 ;  /* 0x0000000000007941 */ /* 0x000fea0003800000 */
.L_x_111:
[----:B------:R-:W-:Y:S02]  /*69c0*/  ISETP.NE.AND P0, PT, R91, RZ, PT ;  /* 0x000000ff5b00720c */ /* 0x000fe40003f05270 */
[----:B------:R-:W-:Y:S11]  /*69d0*/  IADD3 R88, PT, PT, R88, 0x1, RZ ;  /* 0x0000000158587810 */ /* 0x000ff60007ffe0ff */
[----:B-1----:R-:W-:Y:S01]  /*69e0*/  @P0 IMAD.IADD R0, R75, 0x1, R2 ;  /* 0x000000014b000824 */ /* 0x002fe200078e0202 */
[----:B------:R-:W-:Y:S05]  /*69f0*/  @P0 WARPSYNC.ALL ;  /* 0x0000000000000948 */ /* 0x000fea0003800000 */
[----:B------:R2:W3:Y:S04]  /*6a00*/  @P0 LDSM.16.M88.4 R40, [R4+UR48+0x400] ;  /* 0x000400300428083b */ /* 0x0004e80008000200 */
[----:B------:R2:W4:Y:S04]  /*6a10*/  @P0 LDSM.16.M88.4 R44, [R3+0x400] ;  /* 0x00040000032c083b */ /* 0x0005280000000200 */
[----:B------:R2:W1:Y:S04]  /*6a20*/  @P0 LDSM.16.M88.4 R48, [R2+0x400] ;  /* 0x000400000230083b */ /* 0x0004680000000200 */
[----:B------:R2:W1:Y:S02]  /*6a30*/  @P0 LDSM.16.M88.4 R52, [R0+0x400] ;  /* 0x000400000034083b */ /* 0x0004640000000200 */
.L_x_110:
[----:B------:R-:W-:Y:S05]  /*6a40*/  BSYNC B1 ;  /* 0x0000000000017941 */ /* 0x000fea0003800000 */
.L_x_109:
[----:B--2---:R-:W-:Y:S05]  /*6a50*/  VIADD R0, R34, 0x40 ;  /* 0x0000004022007836 */ /* 0x004fea0000000000 */
        /* <DEDUP_REMOVED lines=20> */
.L_x_114:
        /* <DEDUP_REMOVED lines=12> */
[----:B---3--:R-:W-:Y:S01]  /*6c60*/  FFMA R36, R35, R40, R0 ;  /* 0x0000002823247223 */ /* 0x008fe20000000000 */
[----:B------:R-:W-:Y:S01]  /*6c70*/  FMUL R4, R33, R8 ;  /* 0x0000000821047220 */ /* 0x000fe20000400000 */
[----:B------:R-:W-:Y:S01]  /*6c80*/  FFMA R37, R35, R41, R2 ;  /* 0x0000002923257223 */ /* 0x000fe20000000002 */
        /* <DEDUP_REMOVED lines=51> */
.L_x_116:
[----:B------:R-:W-:Y:S05]  /*6fc0*/  BSYNC.RECONVERGENT B0 ;  /* 0x0000000000007941 */ /* 0x000fea0003800200 */
.L_x_115:
        /* <DEDUP_REMOVED lines=12> */
[----:B------:R-:W-:Y:S04]  /*7090*/  @P1 IMAD R88, R88, 0x2000, R89 ;  /* 0x0000200058581824 */ /* 0x000fe800078e0259 */
[----:B------:R-:W-:Y:S05]  /*70a0*/  @P1 VIADD R3, R88, UR48 ;  /* 0x0000003058031c36 */ /* 0x000fea0008000000 */
[----:B------:R-:W-:Y:S01]  /*70b0*/  @P1 IADD3 R87, PT, PT, R87, R3, RZ ;  /* 0x0000000357571210 */ /* 0x000fe20007ffe0ff */
[----:B------:R-:W-:Y:S01]  /*70c0*/  @P1 IMAD.IADD R3, R75, 0x1, R3 ;  /* 0x000000014b031824 */ /* 0x000fe200078e0203 */
[----:B------:R-:W-:Y:S06]  /*70d0*/  @P0 BRA `(.L_x_120) ;  /* 0x00000000000c0947 */ /* 0x000fec0003800000 */
[----:B------:R-:W-:Y:S04]  /*70e0*/  SHF.L.U32 R0, R74, 0x1f, RZ ;  /* 0x0000001f4a007819 */ /* 0x000fe800000006ff */
[----:B------:R-:W2:Y:S02]  /*70f0*/  SYNCS.PHASECHK.TRANS64.TRYWAIT P0, [R2+URZ+0x40], R0 ;  /* 0x00004000020075a7 */ /* 0x000ea400080011ff */
[----:B--2---:R-:W-:Y:S05]  /*7100*/  @!P0 BRA `(.L_x_121) ;  /* 0x00000014002c8947 */ /* 0x004fea0003800000 */
.L_x_120:
[----:B------:R-:W-:Y:S05]  /*7110*/  BSYNC B0 ;  /* 0x0000000000007941 */ /* 0x000fea0003800000 */
.L_x_119:
[----:B------:R-:W-:Y:S11]  /*7120*/  ISETP.NE.AND P0, PT, R91, RZ, PT ;  /* 0x000000ff5b00720c */ /* 0x000ff60003f05270 */
[----:B------:R-:W-:Y:S02]  /*7130*/  @!UPT UIADD3 URZ, UPT, UPT, URZ, URZ, URZ ;  /* 0x000000fffffff290 */ /* 0x000fe4000fffe0ff */
[----:B--2---:R-:W-:Y:S01]  /*7140*/  @P0 IADD3 R0, PT, PT, R75, R87, RZ ;  /* 0x000000574b000210 */ /* 0x004fe20007ffe0ff */
[----:B------:R-:W-:Y:S05]  /*7150*/  @P0 WARPSYNC.ALL ;  /* 0x0000000000000948 */ /* 0x000fea0003800000 */
[----:B------:R2:W3:Y:S04]  /*7160*/  @P0 LDSM.16.M88.4 R40, [R88+UR48+0x400] ;  /* 0x000400305828083b */ /* 0x0004e80008000200 */
[----:B------:R2:W4:Y:S04]  /*7170*/  @P0 LDSM.16.M88.4 R44, [R3+0x400] ;  /* 0x00040000032c083b */ /* 0x0005280000000200 */
[----:B------:R2:W1:Y:S04]  /*7180*/  @P0 LDSM.16.M88.4 R48, [R87+0x400] ;  /* 0x000400005730083b */ /* 0x0004680000000200 */
[----:B------:R2:W1:Y:S02]  /*7190*/  @P0 LDSM.16.M88.4 R52, [R0+0x400] ;  /* 0x000400000034083b */ /* 0x0004640000000200 */
.L_x_118:
[----:B------:R-:W-:Y:S05]  /*71a0*/  BSYNC B1 ;  /* 0x0000000000017941 */ /* 0x000fea0003800000 */
.L_x_117:
        /* <DEDUP_REMOVED lines=21> */
.L_x_122:
[----:B------:R-:W-:Y:S01]  /*7300*/  ISETP.NE.AND P0, PT, R77, RZ, PT ;  /* 0x000000ff4d00720c */ /* 0x000fe20003f05270 */
[----:B------:R-:W-:Y:S05]  /*7310*/  WARPSYNC.ALL ;  /* 0x0000000000007948 */ /* 0x000fea0003800000 */
[----:B------:R-:W-:Y:S01]  /*7320*/  R2UR UR4, R34 ;  /* 0x00000000220472ca */ /* 0x000fe200000e0000 */
[----:B------:R-:W-:Y:S01]  /*7330*/  BSSY.RECONVERGENT B0, `(.L_x_123) ;  /* 0x000003c000007945 */ /* 0x000fe20003800200 */
[----:B------:R-:W-:Y:S11]  /*7340*/  R2UR UR5, R86 ;  /* 0x00000000560572ca */ /* 0x000ff600000e0000 */
[----:B-1----:R-:W1:Y:S01]  /*7350*/  LDTM.16dp128bit.x8 R4, tmem[UR4+0x60] ;  /* 0x00006004000479ee */ /* 0x002e620008180000 */
[----:B------:R-:W-:Y:S01]  /*7360*/  NOP ;  /* 0x0000000000007918 */ /* 0x000fe20000000000 */
[----:B------:R-:W-:Y:S04]  /*7370*/  UIADD3 UR5, UPT, UPT, UR5, 0xd0, URZ ;  /* 0x000000d005057890 */ /* 0x000fe8000fffe0ff */
[----:B------:R-:W-:Y:S09]  /*7380*/  UPRMT UR5, UR37, 0x654, UR5 ;  /* 0x0000065425057896 */ /* 0x000ff20008000005 */
[----:B-1----:R-:W-:Y:S01]  /*7390*/  SYNCS.ARRIVE.TRANS64.RED.A1T0 RZ, [UR5], RZ ;  /* 0x000000ffffff79a7 */ /* 0x002fe20008100405 */
[C---:B------:R-:W-:Y:S01]  /*73a0*/  FMUL R0, R33.reuse, R4 ;  /* 0x0000000421007220 */ /* 0x040fe20000400000 */
        /* <DEDUP_REMOVED lines=33> */
[----:B------:R-:W-:Y:S05]  /*75c0*/  FFMA R15, R35, R55, R19 ;  /* 0x00000037230f7223 */ /* 0x000fea0000000013 */
[----:B------:R1:W-:Y:S01]  /*75d0*/  STSM.16.M88.4 [R85+0x6000], R12 ;  /* 0x0060000c55007844 */ /* 0x0003e20000000200 */
        /* <DEDUP_REMOVED lines=17> */
.L_x_124:
[----:B------:R-:W-:Y:S05]  /*76f0*/  BSYNC.RECONVERGENT B0 ;  /* 0x0000000000007941 */ /* 0x000fea0003800200 */
.L_x_123:
[----:B------:R-:W-:Y:S01]  /*7700*/  BAR.SYNC.DEFER_BLOCKING 0x1, 0x80 ;  /* 0x0042000000007b1d */ /* 0x000fe20000010000 */
[----:B------:R-:W-:Y:S01]  /*7710*/  UISETP.NE.AND UP0, UPT, UR49, -0x4, UPT ;  /* 0xfffffffc3100788c */ /* 0x000fe2000bf05270 */
[----:B------:R-:W-:Y:S08]  /*7720*/  IADD3 R31, PT, PT, R31, 0x1, RZ ;  /* 0x000000011f1f7810 */ /* 0x000ff00007ffe0ff */
[----:B------:R-:W-:Y:S05]  /*7730*/  BRA.U !UP0, `(.L_x_125) ;  /* 0x0000000108287547 */ /* 0x000fea000b800000 */
[----:B------:R-:W-:Y:S01]  /*7740*/  ISETP.NE.AND P0, PT, R81, RZ, PT ;  /* 0x000000ff5100720c */ /* 0x000fe20003f05270 */
[----:B------:R-:W-:Y:S01]  /*7750*/  IMAD.U32 R2, RZ, RZ, UR51 ;  /* 0x00000033ff027e24 */ /* 0x000fe2000f8e00ff */
[----:B------:R-:W-:Y:S01]  /*7760*/  UIADD3 UR51, UPT, UPT, UR51, 0x1, URZ ;  /* 0x0000000133337890 */ /* 0x000fe2000fffe0ff */
[----:B------:R-:W-:Y:S03]  /*7770*/  IMAD.U32 R0, RZ, RZ, UR37 ;  /* 0x00000025ff007e24 */ /* 0x000fe6000f8e00ff */
[----:B------:R-:W-:Y:S04]  /*7780*/  UISETP.NE.AND UP0, UPT, UR51, 0x4, UPT ;  /* 0x000000043300788c */ /* 0x000fe8000bf05270 */
[----:B------:R-:W-:Y:S03]  /*7790*/  USEL UR51, UR51, URZ, UP0 ;  /* 0x000000ff33337287 */ /* 0x000fe60008000000 */
[----:B------:R-:W-:Y:S05]  /*77a0*/  @P0 LEA R2, R2, UR48, 0x3 ;  /* 0x0000003002020c11 */ /* 0x000fea000f8e18ff */
[----:B------:R-:W-:Y:S05]  /*77b0*/  @P0 VIADD R2, R2, 0x60 ;  /* 0x0000006002020836 */ /* 0x000fea0000000000 */
[----:B------:R-:W-:Y:S04]  /*77c0*/  @P0 PRMT R0, R0, 0x654, R2 ;  /* 0x0000065400000816 */ /* 0x000fe80000000002 */
[----:B------:R2:W-:Y:S03]  /*77d0*/  @P0 SYNCS.ARRIVE.TRANS64.RED.A1T0 RZ, [R0+URZ], RZ ;  /* 0x000000ff00ff09a7 */ /* 0x0005e600081004ff */
.L_x_125:
[----:B------:R-:W-:Y:S01]  /*77e0*/  ISETP.NE.AND P2, PT, R78, RZ, PT ;  /* 0x000000ff4e00720c */ /* 0x000fe20003f45270 */
[----:B------:R-:W-:Y:S01]  /*77f0*/  UIADD3 UR49, UPT, UPT, UR49, 0x4, URZ ;  /* 0x0000000431317890 */ /* 0x000fe2000fffe0ff */
[----:B------:R-:W-:Y:S01]  /*7800*/  ISETP.NE.AND P0, PT, R80, 0x2, PT ;  /* 0x000000025000780c */ /* 0x000fe20003f05270 */
[----:B-1----:R-:W-:Y:S01]  /*7810*/  IMAD.IADD R14, R29, 0x1, R62 ;  /* 0x000000011d0e7824 */ /* 0x002fe200078e023e */
[----:B------:R-:W-:Y:S01]  /*7820*/  ISETP.NE.AND P1, PT, R31, 0x4, PT ;  /* 0x000000041f00780c */ /* 0x000fe20003f25270 */
[----:B------:R-:W-:Y:S01]  /*7830*/  IMAD.IADD R15, R30, 0x1, R63 ;  /* 0x000000011e0f7824 */ /* 0x000fe200078e023f */
[----:B------:R-:W-:Y:S02]  /*7840*/  SEL R2, RZ, 0x1, P0 ;  /* 0x00000001ff027807 */ /* 0x000fe40000000000 */
[----:B--2---:R-:W-:Y:S02]  /*7850*/  SEL R0, RZ, 0x1, P1 ;  /* 0x00000001ff007807 */ /* 0x004fe40000800000 */
[----:B------:R-:W-:Y:S02]  /*7860*/  LOP3.LUT R72, R72, R2, RZ, 0x3c, !PT ;  /* 0x0000000248487212 */ /* 0x000fe400078e3cff */
[----:B------:R-:W-:Y:S02]  /*7870*/  LOP3.LUT R73, R73, R0, RZ, 0x3c, !PT ;  /* 0x0000000049497212 */ /* 0x000fe400078e3cff */
[----:B------:R-:W-:Y:S02]  /*7880*/  @P2 R2UR UR36, R71 ;  /* 0x00000000472422ca */ /* 0x000fe400000e0000 */
[----:B------:R-:W-:Y:S02]  /*7890*/  SEL R80, R80, RZ, P0 ;  /* 0x000000ff50507207 */ /* 0x000fe40000000000 */
[----:B------:R-:W-:Y:S01]  /*78a0*/  SEL R31, R31, RZ, P1 ;  /* 0x000000ff1f1f7207 */ /* 0x000fe20000800000 */
[----:B------:R-:W-:Y:S10]  /*78b0*/  @P2 BRA `(.L_x_126) ;  /* 0xffffffd400082947 */ /* 0x000ff4000383ffff */
[----:B------:R-:W-:-:S09]  /*78c0*/  UISETP.NE.AND UP0, UPT, UR50, URZ, UPT ;  /* 0x000000ff3200728c */ /* 0x000fd2000bf05270 */
[----:B------:R-:W-:Y:S05]  /*78d0*/  BRA.U !UP0, `(.L_x_127) ;  /* 0x0000000108487547 */ /* 0x000fea000b800000 */
[----:B------:R-:W1:Y:S02]  /*78e0*/  LDCU.64 UR4, c[0x0][0x890] ;  /* 0x00011200ff0477ac */ /* 0x000e640008000a00 */
[----:B-1----:R-:W-:-:S04]  /*78f0*/  UISETP.NE.U32.AND UP0, UPT, UR4, URZ, UPT ;  /* 0x000000ff0400728c */ /* 0x002fc8000bf05070 */
[----:B------:R-:W-:-:S09]  /*7900*/  UISETP.NE.AND.EX UP0, UPT, UR5, URZ, UPT, UP0 ;  /* 0x000000ff0500728c */ /* 0x000fd2000bf05300 */
[----:B------:R-:W-:Y:S05]  /*7910*/  BRA.U UP0, `(.L_x_128) ;  /* 0x00000001000c7547 */ /* 0x000fea000b800000 */
[----:B------:R-:W-:-:S13]  /*7920*/  FSETP.NEU.AND P0, PT, R35, RZ, PT ;  /* 0x000000ff2300720b */ /* 0x000fda0003f0d000 */
[----:B------:R-:W-:Y:S05]  /*7930*/  @!P0 EXIT ;  /* 0x000000000000894d */ /* 0x000fea0003800000 */
[----:B------:R-:W-:Y:S05]  /*7940*/  BRA `(.L_x_127) ;  /* 0x00000000002c7947 */ /* 0x000fea0003800000 */
.L_x_128:
[----:B------:R-:W-:Y:S01]  /*7950*/  ISETP.NE.AND P0, PT, R79, RZ, PT ;  /* 0x000000ff4f00720c */ /* 0x000fe20003f05270 */
[----:B------:R-:W-:-:S12]  /*7960*/  BSSY.RECONVERGENT B0, `(.L_x_127) ;  /* 0x0000009000007945 */ /* 0x000fd80003800200 */
[----:B------:R-:W-:Y:S05]  /*7970*/  @P0 BRA `(.L_x_129) ;  /* 0x0000000000140947 */ /* 0x000fea0003800000 */
[----:B------:R-:W1:Y:S02]  /*7980*/  LDCU.64 UR4, c[0x0][0x888] ;  /* 0x00011100ff0477ac */ /* 0x000e640008000a00 */
[----:B-1----:R-:W-:-:S04]  /*7990*/  ISETP.NE.U32.AND P0, PT, RZ, UR4, PT ;  /* 0x00000004ff007c0c */ /* 0x002fc8000bf05070 */
[----:B------:R-:W-:-:S13]  /*79a0*/  ISETP.NE.AND.EX P0, PT, RZ, UR5, PT, P0 ;  /* 0x00000005ff007c0c */ /* 0x000fda000bf05300 */
[----:B------:R-:W-:Y:S05]  /*79b0*/  @!P0 EXIT ;  /* 0x000000000000894d */ /* 0x000fea0003800000 */
[----:B------:R-:W-:Y:S05]  /*79c0*/  BRA `(.L_x_130) ;  /* 0x0000000000087947 */ /* 0x000fea0003800000 */
.L_x_129:
[----:B------:R-:W-:-:S13]  /*79d0*/  FSETP.NEU.AND P0, PT, R35, RZ, PT ;  /* 0x000000ff2300720b */ /* 0x000fda0003f0d000 */
[----:B------:R-:W-:Y:S05]  /*79e0*/  @!P0 EXIT ;  /* 0x000000000000894d */ /* 0x000fea0003800000 */
.L_x_130:
[----:B------:R-:W-:Y:S05]  /*79f0*/  BSYNC.RECONVERGENT B0 ;  /* 0x0000000000007941 */ /* 0x000fea0003800200 */
.L_x_127:
[----:B------:R-:W-:Y:S01]  /*7a00*/  ULEA UR4, UR51, UR48, 0x3 ;  /* 0x0000003033047291 */ /* 0x000fe2000f8e18ff */
[----:B------:R-:W-:-:S04]  /*7a10*/  DEPBAR.LE SB0, 0x0 ;  /* 0x000080000000791a */ /* 0x000fc80000000000 */
[----:B------:R-:W-:-:S04]  /*7a20*/  UIADD3 UR4, UPT, UPT, UR4, 0x60, URZ ;  /* 0x0000006004047890 */ /* 0x000fc8000fffe0ff */
[----:B------:R-:W-:-:S09]  /*7a30*/  UPRMT UR4, UR37, 0x654, UR4 ;  /* 0x0000065425047896 */ /* 0x000fd20008000004 */
[----:B------:R-:W-:Y:S01]  /*7a40*/  SYNCS.ARRIVE.TRANS64.RED.A1T0 RZ, [UR4], RZ ;  /* 0x000000ffffff79a7 */ /* 0x000fe20008100404 */
[----:B------:R-:W-:Y:S05]  /*7a50*/  EXIT ;  /* 0x000000000000794d */ /* 0x000fea0003800000 */
.L_x_19:
[----:B--2---:R2:W1:Y:S02]  /*7a60*/  SYNCS.PHASECHK.TRANS64.TRYWAIT P0, [R2+URZ+0x100], R3 ;  /* 0x00010003020075a7 */ /* 0x00446400080011ff */
[----:B-1----:R-:W-:Y:S05]  /*7a70*/  @!P0 NANOSLEEP.SYNCS 0x989680 ;  /* 0x009896800000895d */ /* 0x002fea0003900000 */
[----:B------:R-:W1:Y:S02]  /*7a80*/  @!P0 SYNCS.PHASECHK.TRANS64 P0, [R2+URZ+0x100], R3 ;  /* 0x00010003020085a7 */ /* 0x000e6400080010ff */
[----:B-1----:R-:W-:Y:S05]  /*7a90*/  @!P0 BRA `(.L_x_19) ;  /* 0xfffffffc00f08947 */ /* 0x002fea000383ffff */
[----:B------:R-:W-:Y:S05]  /*7aa0*/  BRA `(.L_x_131) ;  /* 0xffffff9800cc7947 */ /* 0x000fea000383ffff */
.L_x_22:
[----:B-1----:R-:W-:-:S07]  /*7ab0*/  MOV R2, UR33 ;  /* 0x0000002100027c02 */ /* 0x002fce0008000f00 */
.L_x_132:
[----:B-1----:R1:W2:Y:S02]  /*7ac0*/  SYNCS.PHASECHK.TRANS64.TRYWAIT P0, [R2+URZ+0x20], R4 ;  /* 0x00002004020075a7 */ /* 0x0022a400080011ff */
[----:B--2---:R-:W-:Y:S05]  /*7ad0*/  @!P0 NANOSLEEP.SYNCS 0x989680 ;  /* 0x009896800000895d */ /* 0x004fea0003900000 */
[----:B------:R-:W2:Y:S02]  /*7ae0*/  @!P0 SYNCS.PHASECHK.TRANS64 P0, [R2+URZ+0x20], R4 ;  /* 0x00002004020085a7 */ /* 0x000ea400080010ff */
[----:B--2---:R-:W-:Y:S05]  /*7af0*/  @!P0 BRA `(.L_x_132) ;  /* 0xfffffffc00f08947 */ /* 0x004fea000383ffff */
[----:B------:R-:W-:Y:S05]  /*7b00*/  BRA `(.L_x_21) ;  /* 0xffffff9c001c7947 */ /* 0x000fea000383ffff */
.L_x_28:
[----:B-1----:R-:W-:-:S07]  /*7b10*/  MOV R2, UR17 ;  /* 0x0000001100027c02 */ /* 0x002fce0008000f00 */
.L_x_133:
[----:B-1----:R1:W2:Y:S02]  /*7b20*/  SYNCS.PHASECHK.TRANS64.TRYWAIT P0, [R2+URZ+0x20], R4 ;  /* 0x00002004020075a7 */ /* 0x0022a400080011ff */
[----:B--2---:R-:W-:Y:S05]  /*7b30*/  @!P0 NANOSLEEP.SYNCS 0x989680 ;  /* 0x009896800000895d */ /* 0x004fea0003900000 */
[----:B------:R-:W2:Y:S02]  /*7b40*/  @!P0 SYNCS.PHASECHK.TRANS64 P0, [R2+URZ+0x20], R4 ;  /* 0x00002004020085a7 */ /* 0x000ea400080010ff */
[----:B--2---:R-:W-:Y:S05]  /*7b50*/  @!P0 BRA `(.L_x_133) ;  /* 0xfffffffc00f08947 */ /* 0x004fea000383ffff */
[----:B------:R-:W-:Y:S05]  /*7b60*/  BRA `(.L_x_27) ;  /* 0xffffff9c00c47947 */ /* 0x000fea000383ffff */
.L_x_32:
[----:B-1----:R1:W2:Y:S02]  /*7b70*/  SYNCS.PHASECHK.TRANS64.TRYWAIT P0, [R2+URZ+0x90], R3 ;  /* 0x00009003020075a7 */ /* 0x0022a400080011ff */
[----:B--2---:R-:W-:Y:S05]  /*7b80*/  @!P0 NANOSLEEP.SYNCS 0x989680 ;  /* 0x009896800000895d */ /* 0x004fea0003900000 */
[----:B------:R-:W2:Y:S02]  /*7b90*/  @!P0 SYNCS.PHASECHK.TRANS64 P0, [R2+URZ+0x90], R3 ;  /* 0x00009003020085a7 */ /* 0x000ea400080010ff */
[----:B--2---:R-:W-:Y:S05]  /*7ba0*/  @!P0 BRA `(.L_x_32) ;  /* 0xfffffffc00f08947 */ /* 0x004fea000383ffff */
[----:B------:R-:W-:Y:S05]  /*7bb0*/  BRA `(.L_x_134) ;  /* 0xffffffa000547947 */ /* 0x000fea000383ffff */
.L_x_36:
[----:B----4-:R-:W-:-:S07]  /*7bc0*/  MOV R0, UR5 ;  /* 0x0000000500007c02 */ /* 0x010fce0008000f00 */
.L_x_135:
[----:B-1----:R1:W2:Y:S02]  /*7bd0*/  SYNCS.PHASECHK.TRANS64.TRYWAIT P0, [R0+URZ], R2 ;  /* 0x00000002000075a7 */ /* 0x0022a400080011ff */
[----:B--2---:R-:W-:Y:S05]  /*7be0*/  @!P0 NANOSLEEP.SYNCS 0x989680 ;  /* 0x009896800000895d */ /* 0x004fea0003900000 */
[----:B------:R-:W2:Y:S02]  /*7bf0*/  @!P0 SYNCS.PHASECHK.TRANS64 P0, [R0+URZ], R2 ;  /* 0x00000002000085a7 */ /* 0x000ea400080010ff */
[----:B--2---:R-:W-:Y:S05]  /*7c00*/  @!P0 BRA `(.L_x_135) ;  /* 0xfffffffc00f08947 */ /* 0x004fea000383ffff */
[----:B------:R-:W-:Y:S05]  /*7c10*/  BRA `(.L_x_136) ;  /* 0xffffffa400c47947 */ /* 0x000fea000383ffff */
.L_x_37:
[----:B----4-:R-:W-:-:S07]  /*7c20*/  MOV R0, UR5 ;  /* 0x0000000500007c02 */ /* 0x010fce0008000f00 */
.L_x_137:
[----:B-1----:R1:W2:Y:S02]  /*7c30*/  SYNCS.PHASECHK.TRANS64.TRYWAIT P0, [R0+URZ], R3 ;  /* 0x00000003000075a7 */ /* 0x0022a400080011ff */
[----:B--2---:R-:W-:Y:S05]  /*7c40*/  @!P0 NANOSLEEP.SYNCS 0x989680 ;  /* 0x009896800000895d */ /* 0x004fea0003900000 */
[----:B------:R-:W2:Y:S02]  /*7c50*/  @!P0 SYNCS.PHASECHK.TRANS64 P0, [R0+URZ], R3 ;  /* 0x00000003000085a7 */ /* 0x000ea400080010ff */
[----:B--2---:R-:W-:Y:S05]  /*7c60*/  @!P0 BRA `(.L_x_137) ;  /* 0xfffffffc00f08947 */ /* 0x004fea000383ffff */
[----:B------:R-:W-:Y:S05]  /*7c70*/  BRA `(.L_x_138) ;  /* 0xffffffa400d07947 */ /* 0x000fea000383ffff */
.L_x_38:
[----:B----4-:R-:W-:-:S07]  /*7c80*/  MOV R0, UR5 ;  /* 0x0000000500007c02 */ /* 0x010fce0008000f00 */
.L_x_139:
[----:B-1----:R1:W2:Y:S02]  /*7c90*/  SYNCS.PHASECHK.TRANS64.TRYWAIT P0, [R0+URZ], R3 ;  /* 0x00000003000075a7 */ /* 0x0022a400080011ff */
[----:B--2---:R-:W-:Y:S05]  /*7ca0*/  @!P0 NANOSLEEP.SYNCS 0x989680 ;  /* 0x009896800000895d */ /* 0x004fea0003900000 */
[----:B------:R-:W2:Y:S02]  /*7cb0*/  @!P0 SYNCS.PHASECHK.TRANS64 P0, [R0+URZ], R3 ;  /* 0x00000003000085a7 */ /* 0x000ea400080010ff */
[----:B--2---:R-:W-:Y:S05]  /*7cc0*/  @!P0 BRA `(.L_x_139) ;  /* 0xfffffffc00f08947 */ /* 0x004fea000383ffff */
[----:B------:R-:W-:Y:S05]  /*7cd0*/  BRA `(.L_x_140) ;  /* 0xffffffa400dc7947 */ /* 0x000fea000383ffff */
.L_x_41:
[----:B-1----:R1:W2:Y:S02]  /*7ce0*/  SYNCS.PHASECHK.TRANS64.TRYWAIT P0, [R0+URZ+0xf0], R4 ;  /* 0x0000f004000075a7 */ /* 0x0022a400080011ff */
[----:B--2---:R-:W-:Y:S05]  /*7cf0*/  @!P0 NANOSLEEP.SYNCS 0x989680 ;  /* 0x009896800000895d */ /* 0x004fea0003900000 */
[----:B------:R-:W2:Y:S02]  /*7d00*/  @!P0 SYNCS.PHASECHK.TRANS64 P0, [R0+URZ+0xf0], R4 ;  /* 0x0000f004000085a7 */ /* 0x000ea400080010ff */
[----:B--2---:R-:W-:Y:S05]  /*7d10*/  @!P0 BRA `(.L_x_41) ;  /* 0xfffffffc00f08947 */ /* 0x004fea000383ffff */
[----:B------:R-:W-:Y:S05]  /*7d20*/  BRA `(.L_x_141) ;  /* 0xffffffa800387947 */ /* 0x000fea000383ffff */
.L_x_42:
[----:B------:R-:W-:-:S07]  /*7d30*/  MOV R0, UR5 ;  /* 0x0000000500007c02 */ /* 0x000fce0008000f00 */
.L_x_142:
[----:B-1----:R1:W2:Y:S02]  /*7d40*/  SYNCS.PHASECHK.TRANS64.TRYWAIT P0, [R0+URZ+0xa0], R5 ;  /* 0x0000a005000075a7 */ /* 0x0022a400080011ff */
[----:B--2---:R-:W-:Y:S05]  /*7d50*/  @!P0 NANOSLEEP.SYNCS 0x989680 ;  /* 0x009896800000895d */ /* 0x004fea0003900000 */
[----:B------:R-:W2:Y:S02]  /*7d60*/  @!P0 SYNCS.PHASECHK.TRANS64 P0, [R0+URZ+0xa0], R5 ;  /* 0x0000a005000085a7 */ /* 0x000ea400080010ff */
[----:B--2---:R-:W-:Y:S05]  /*7d70*/  @!P0 BRA `(.L_x_142) ;  /* 0xfffffffc00f08947 */ /* 0x004fea000383ffff */
[----:B------:R-:W-:Y:S05]  /*7d80*/  BRA `(.L_x_143) ;  /* 0xffffffa800487947 */ /* 0x000fea000383ffff */
.L_x_43:
[----:B-1----:R1:W2:Y:S02]  /*7d90*/  SYNCS.PHASECHK.TRANS64.TRYWAIT P1, [R0+URZ+0x90], R4 ;  /* 0x00009004000075a7 */ /* 0x0022a400080211ff */
[----:B--2---:R-:W-:Y:S05]  /*7da0*/  @!P1 NANOSLEEP.SYNCS 0x989680 ;  /* 0x009896800000995d */ /* 0x004fea0003900000 */
[----:B------:R-:W2:Y:S02]  /*7db0*/  @!P1 SYNCS.PHASECHK.TRANS64 P1, [R0+URZ+0x90], R4 ;  /* 0x00009004000095a7 */ /* 0x000ea400080210ff */
[----:B--2---:R-:W-:Y:S05]  /*7dc0*/  @!P1 BRA `(.L_x_43) ;  /* 0xfffffffc00f09947 */ /* 0x004fea000383ffff */
[----:B------:R-:W-:Y:S05]  /*7dd0*/  BRA `(.L_x_144) ;  /* 0xffffffa800787947 */ /* 0x000fea000383ffff */
.L_x_46:
[----:B------:R-:W-:-:S07]  /*7de0*/  MOV R0, UR5 ;  /* 0x0000000500007c02 */ /* 0x000fce0008000f00 */
.L_x_145:
[----:B-1----:R1:W2:Y:S02]  /*7df0*/  SYNCS.PHASECHK.TRANS64.TRYWAIT P0, [R0+URZ+0xa0], R2 ;  /* 0x0000a002000075a7 */ /* 0x0022a400080011ff */
[----:B--2---:R-:W-:Y:S05]  /*7e00*/  @!P0 NANOSLEEP.SYNCS 0x989680 ;  /* 0x009896800000895d */ /* 0x004fea0003900000 */
[----:B------:R-:W2:Y:S02]  /*7e10*/  @!P0 SYNCS.PHASECHK.TRANS64 P0, [R0+URZ+0xa0], R2 ;  /* 0x0000a002000085a7 */ /* 0x000ea400080010ff */
[----:B--2---:R-:W-:Y:S05]  /*7e20*/  @!P0 BRA `(.L_x_145) ;  /* 0xfffffffc00f08947 */ /* 0x004fea000383ffff */
[----:B------:R-:W-:Y:S05]  /*7e30*/  BRA `(.L_x_45) ;  /* 0xffffffa800cc7947 */ /* 0x000fea000383ffff */
.L_x_53:
[----:B-1----:R1:W2:Y:S02]  /*7e40*/  SYNCS.PHASECHK.TRANS64.TRYWAIT P1, [R0+URZ+0x90], R2 ;  /* 0x00009002000075a7 */ /* 0x0022a400080211ff */
[----:B--2---:R-:W-:Y:S05]  /*7e50*/  @!P1 NANOSLEEP.SYNCS 0x989680 ;  /* 0x009896800000995d */ /* 0x004fea0003900000 */
[----:B------:R-:W2:Y:S02]  /*7e60*/  @!P1 SYNCS.PHASECHK.TRANS64 P1, [R0+URZ+0x90], R2 ;  /* 0x00009002000095a7 */ /* 0x000ea400080210ff */
[----:B--2---:R-:W-:Y:S05]  /*7e70*/  @!P1 BRA `(.L_x_53) ;  /* 0xfffffffc00f09947 */ /* 0x004fea000383ffff */
[----:B------:R-:W-:Y:S05]  /*7e80*/  BRA `(.L_x_146) ;  /* 0xffffffb0003c7947 */ /* 0x000fea000383ffff */
.L_x_54:
[----:B------:R-:W-:-:S07]  /*7e90*/  MOV R2, UR7 ;  /* 0x0000000700027c02 */ /* 0x000fce0008000f00 */
.L_x_147:
[----:B-1----:R1:W2:Y:S02]  /*7ea0*/  SYNCS.PHASECHK.TRANS64.TRYWAIT P0, [R2+URZ+0xd0], R0 ;  /* 0x0000d000020075a7 */ /* 0x0022a400080011ff */
[----:B--2---:R-:W-:Y:S05]  /*7eb0*/  @!P0 NANOSLEEP.SYNCS 0x989680 ;  /* 0x009896800000895d */ /* 0x004fea0003900000 */
[----:B------:R-:W2:Y:S02]  /*7ec0*/  @!P0 SYNCS.PHASECHK.TRANS64 P0, [R2+URZ+0xd0], R0 ;  /* 0x0000d000020085a7 */ /* 0x000ea400080010ff */
[----:B--2---:R-:W-:Y:S05]  /*7ed0*/  @!P0 BRA `(.L_x_147) ;  /* 0xfffffffc00f08947 */ /* 0x004fea000383ffff */
[----:B------:R-:W-:Y:S05]  /*7ee0*/  BRA `(.L_x_148) ;  /* 0xffffffb0008c7947 */ /* 0x000fea000383ffff */
.L_x_57:
[----:B------:R-:W-:Y:S07]  /*7ef0*/  MOV R0, UR6 ;  /* 0x0000000600007c02 */ /* 0x000fee0008000f00 */
.L_x_149:
[----:B-1----:R1:W2:Y:S02]  /*7f00*/  SYNCS.PHASECHK.TRANS64.TRYWAIT P0, [R0+URZ], R2 ;  /* 0x00000002000075a7 */ /* 0x0022a400080011ff */
[----:B--2---:R-:W-:Y:S05]  /*7f10*/  @!P0 NANOSLEEP.SYNCS 0x989680 ;  /* 0x009896800000895d */ /* 0x004fea0003900000 */
[----:B------:R-:W2:Y:S02]  /*7f20*/  @!P0 SYNCS.PHASECHK.TRANS64 P0, [R0+URZ], R2 ;  /* 0x00000002000085a7 */ /* 0x000ea400080010ff */
[----:B--2---:R-:W-:Y:S05]  /*7f30*/  @!P0 BRA `(.L_x_149) ;  /* 0xfffffffc00f08947 */ /* 0x004fea000383ffff */
[----:B------:R-:W-:Y:S05]  /*7f40*/  BRA `(.L_x_56) ;  /* 0xffffffb000a87947 */ /* 0x000fea000383ffff */
.L_x_60:
[----:B------:R-:W-:-:S07]  /*7f50*/  MOV R0, UR6 ;  /* 0x0000000600007c02 */ /* 0x000fce0008000f00 */
.L_x_150:
[----:B--2---:R2:W4:Y:S02]  /*7f60*/  SYNCS.PHASECHK.TRANS64.TRYWAIT P0, [R0+URZ], R2 ;  /* 0x00000002000075a7 */ /* 0x00452400080011ff */
[----:B----4-:R-:W-:Y:S05]  /*7f70*/  @!P0 NANOSLEEP.SYNCS 0x989680 ;  /* 0x009896800000895d */ /* 0x010fea0003900000 */
[----:B------:R-:W4:Y:S02]  /*7f80*/  @!P0 SYNCS.PHASECHK.TRANS64 P0, [R0+URZ], R2 ;  /* 0x00000002000085a7 */ /* 0x000f2400080010ff */
[----:B----4-:R-:W-:Y:S05]  /*7f90*/  @!P0 BRA `(.L_x_150) ;  /* 0xfffffffc00f08947 */ /* 0x010fea000383ffff */
[----:B------:R-:W-:Y:S05]  /*7fa0*/  BRA `(.L_x_151) ;  /* 0xffffffb400847947 */ /* 0x000fea000383ffff */
.L_x_61:
[----:B------:R-:W-:-:S07]  /*7fb0*/  MOV R0, UR6 ;  /* 0x0000000600007c02 */ /* 0x000fce0008000f00 */
.L_x_152:
[----:B-1----:R1:W2:Y:S02]  /*7fc0*/  SYNCS.PHASECHK.TRANS64.TRYWAIT P0, [R0+URZ], R3 ;  /* 0x00000003000075a7 */ /* 0x0022a400080011ff */
[----:B--2---:R-:W-:Y:S05]  /*7fd0*/  @!P0 NANOSLEEP.SYNCS 0x989680 ;  /* 0x009896800000895d */ /* 0x004fea0003900000 */
[----:B------:R-:W2:Y:S02]  /*7fe0*/  @!P0 SYNCS.PHASECHK.TRANS64 P0, [R0+URZ], R3 ;  /* 0x00000003000085a7 */ /* 0x000ea400080010ff */
[----:B--2---:R-:W-:Y:S05]  /*7ff0*/  @!P0 BRA `(.L_x_152) ;  /* 0xfffffffc00f08947 */ /* 0x004fea000383ffff */
[----:B------:R-:W-:Y:S05]  /*8000*/  BRA `(.L_x_153) ;  /* 0xffffffb400907947 */ /* 0x000fea000383ffff */
.L_x_62:
[----:B------:R-:W-:-:S07]  /*8010*/  MOV R0, UR6 ;  /* 0x0000000600007c02 */ /* 0x000fce0008000f00 */
.L_x_154:
[----:B-1----:R1:W2:Y:S02]  /*8020*/  SYNCS.PHASECHK.TRANS64.TRYWAIT P0, [R0+URZ], R3 ;  /* 0x00000003000075a7 */ /* 0x0022a400080011ff */
[----:B--2---:R-:W-:Y:S05]  /*8030*/  @!P0 NANOSLEEP.SYNCS 0x989680 ;  /* 0x009896800000895d */ /* 0x004fea0003900000 */
[----:B------:R-:W2:Y:S02]  /*8040*/  @!P0 SYNCS.PHASECHK.TRANS64 P0, [R0+URZ], R3 ;  /* 0x00000003000085a7 */ /* 0x000ea400080010ff */
[----:B--2---:R-:W-:Y:S05]  /*8050*/  @!P0 BRA `(.L_x_154) ;  /* 0xfffffffc00f08947 */ /* 0x004fea000383ffff */
[----:B------:R-:W-:Y:S05]  /*8060*/  BRA `(.L_x_155) ;  /* 0xffffffb4009c7947 */ /* 0x000fea000383ffff */
.L_x_63:
[----:B-1----:R-:W-:-:S07]  /*8070*/  MOV R0, UR7 ;  /* 0x0000000700007c02 */ /* 0x002fce0008000f00 */
.L_x_156:
[----:B-1----:R1:W2:Y:S02]  /*8080*/  SYNCS.PHASECHK.TRANS64.TRYWAIT P0, [R0+URZ], R2 ;  /* 0x00000002000075a7 */ /* 0x0022a400080011ff */
[----:B--2---:R-:W-:Y:S05]  /*8090*/  @!P0 NANOSLEEP.SYNCS 0x989680 ;  /* 0x009896800000895d */ /* 0x004fea0003900000 */
[----:B------:R-:W2:Y:S02]  /*80a0*/  @!P0 SYNCS.PHASECHK.TRANS64 P0, [R0+URZ], R2 ;  /* 0x00000002000085a7 */ /* 0x000ea400080010ff */
[----:B--2---:R-:W-:Y:S05]  /*80b0*/  @!P0 BRA `(.L_x_156) ;  /* 0xfffffffc00f08947 */ /* 0x004fea000383ffff */
[----:B------:R-:W-:Y:S05]  /*80c0*/  BRA `(.L_x_157) ;  /* 0xffffffb400a87947 */ /* 0x000fea000383ffff */
.L_x_68:
[----:B--2---:R2:W3:Y:S02]  /*80d0*/  SYNCS.PHASECHK.TRANS64.TRYWAIT P0, [R0+URZ+0x90], R2 ;  /* 0x00009002000075a7 */ /* 0x0044e400080011ff */
[----:B---3--:R-:W-:Y:S05]  /*80e0*/  @!P0 NANOSLEEP.SYNCS 0x989680 ;  /* 0x009896800000895d */ /* 0x008fea0003900000 */
[----:B------:R-:W3:Y:S02]  /*80f0*/  @!P0 SYNCS.PHASECHK.TRANS64 P0, [R0+URZ+0x90], R2 ;  /* 0x00009002000085a7 */ /* 0x000ee400080010ff */
[----:B---3--:R-:W-:Y:S05]  /*8100*/  @!P0 BRA `(.L_x_68) ;  /* 0xfffffffc00f08947 */ /* 0x008fea000383ffff */
[----:B------:R-:W-:Y:S05]  /*8110*/  BRA `(.L_x_158) ;  /* 0xffffffb800b07947 */ /* 0x000fea000383ffff */
.L_x_71:
[----:B------:R-:W-:Y:S07]  /*8120*/  MOV R0, UR7 ;  /* 0x0000000700007c02 */ /* 0x000fee0008000f00 */
.L_x_159:
[----:B--2---:R2:W3:Y:S02]  /*8130*/  SYNCS.PHASECHK.TRANS64.TRYWAIT P0, [R0+URZ+0x88], R2 ;  /* 0x00008802000075a7 */ /* 0x0044e400080011ff */
[----:B---3--:R-:W-:Y:S05]  /*8140*/  @!P0 NANOSLEEP.SYNCS 0x989680 ;  /* 0x009896800000895d */ /* 0x008fea0003900000 */
[----:B------:R-:W3:Y:S02]  /*8150*/  @!P0 SYNCS.PHASECHK.TRANS64 P0, [R0+URZ+0x88], R2 ;  /* 0x00008802000085a7 */ /* 0x000ee400080010ff */
[----:B---3--:R-:W-:Y:S05]  /*8160*/  @!P0 BRA `(.L_x_159) ;  /* 0xfffffffc00f08947 */ /* 0x008fea000383ffff */
[----:B------:R-:W-:Y:S05]  /*8170*/  BRA `(.L_x_70) ;  /* 0xffffffbc00907947 */ /* 0x000fea000383ffff */
.L_x_74:
[----:B------:R-:W-:Y:S07]  /*8180*/  MOV R0, UR7 ;  /* 0x0000000700007c02 */ /* 0x000fee0008000f00 */
.L_x_160:
[----:B-1----:R1:W2:Y:S02]  /*8190*/  SYNCS.PHASECHK.TRANS64.TRYWAIT P0, [R0+URZ+0x60], R14 ;  /* 0x0000600e000075a7 */ /* 0x0022a400080011ff */
[----:B--2---:R-:W-:Y:S05]  /*81a0*/  @!P0 NANOSLEEP.SYNCS 0x989680 ;  /* 0x009896800000895d */ /* 0x004fea0003900000 */
[----:B------:R-:W2:Y:S02]  /*81b0*/  @!P0 SYNCS.PHASECHK.TRANS64 P0, [R0+URZ+0x60], R14 ;  /* 0x0000600e000085a7 */ /* 0x000ea400080010ff */
[----:B--2---:R-:W-:Y:S05]  /*81c0*/  @!P0 BRA `(.L_x_160) ;  /* 0xfffffffc00f08947 */ /* 0x004fea000383ffff */
[----:B------:R-:W-:Y:S05]  /*81d0*/  BRA `(.L_x_161) ;  /* 0xffffffc000087947 */ /* 0x000fea000383ffff */
.L_x_75:
[----:B------:R-:W-:Y:S07]  /*81e0*/  MOV R0, UR7 ;  /* 0x0000000700007c02 */ /* 0x000fee0008000f00 */
.L_x_162:
[----:B-1----:R1:W2:Y:S02]  /*81f0*/  SYNCS.PHASECHK.TRANS64.TRYWAIT P0, [R0+URZ+0x68], R14 ;  /* 0x0000680e000075a7 */ /* 0x0022a400080011ff */
[----:B--2---:R-:W-:Y:S05]  /*8200*/  @!P0 NANOSLEEP.SYNCS 0x989680 ;  /* 0x009896800000895d */ /* 0x004fea0003900000 */
[----:B------:R-:W2:Y:S02]  /*8210*/  @!P0 SYNCS.PHASECHK.TRANS64 P0, [R0+URZ+0x68], R14 ;  /* 0x0000680e000085a7 */ /* 0x000ea400080010ff */
[----:B--2---:R-:W-:Y:S05]  /*8220*/  @!P0 BRA `(.L_x_162) ;  /* 0xfffffffc00f08947 */ /* 0x004fea000383ffff */
[----:B------:R-:W-:Y:S05]  /*8230*/  BRA `(.L_x_163) ;  /* 0xffffffc000407947 */ /* 0x000fea000383ffff */
.L_x_76:
[----:B------:R-:W-:Y:S07]  /*8240*/  MOV R0, UR7 ;  /* 0x0000000700007c02 */ /* 0x000fee0008000f00 */
.L_x_164:
[----:B-1----:R1:W2:Y:S02]  /*8250*/  SYNCS.PHASECHK.TRANS64.TRYWAIT P0, [R0+URZ+0x70], R14 ;  /* 0x0000700e000075a7 */ /* 0x0022a400080011ff */
[----:B--2---:R-:W-:Y:S05]  /*8260*/  @!P0 NANOSLEEP.SYNCS 0x989680 ;  /* 0x009896800000895d */ /* 0x004fea0003900000 */
[----:B------:R-:W2:Y:S02]  /*8270*/  @!P0 SYNCS.PHASECHK.TRANS64 P0, [R0+URZ+0x70], R14 ;  /* 0x0000700e000085a7 */ /* 0x000ea400080010ff */
[----:B--2---:R-:W-:Y:S05]  /*8280*/  @!P0 BRA `(.L_x_164) ;  /* 0xfffffffc00f08947 */ /* 0x004fea000383ffff */
[----:B------:R-:W-:Y:S05]  /*8290*/  BRA `(.L_x_165) ;  /* 0xffffffc000847947 */ /* 0x000fea000383ffff */
.L_x_77:
[----:B------:R-:W-:Y:S07]  /*82a0*/  MOV R0, UR7 ;  /* 0x0000000700007c02 */ /* 0x000fee0008000f00 */
.L_x_166:
[----:B-1----:R1:W2:Y:S02]  /*82b0*/  SYNCS.PHASECHK.TRANS64.TRYWAIT P0, [R0+URZ+0x78], R14 ;  /* 0x0000780e000075a7 */ /* 0x0022a400080011ff */
[----:B--2---:R-:W-:Y:S05]  /*82c0*/  @!P0 NANOSLEEP.SYNCS 0x989680 ;  /* 0x009896800000895d */ /* 0x004fea0003900000 */
[----:B------:R-:W2:Y:S02]  /*82d0*/  @!P0 SYNCS.PHASECHK.TRANS64 P0, [R0+URZ+0x78], R14 ;  /* 0x0000780e000085a7 */ /* 0x000ea400080010ff */
[----:B--2---:R-:W-:Y:S05]  /*82e0*/  @!P0 BRA `(.L_x_166) ;  /* 0xfffffffc00f08947 */ /* 0x004fea000383ffff */
[----:B------:R-:W-:Y:S05]  /*82f0*/  BRA `(.L_x_167) ;  /* 0xffffffc400087947 */ /* 0x000fea000383ffff */
.L_x_79:
[----:B------:R-:W-:-:S07]  /*8300*/  MOV R0, UR7 ;  /* 0x0000000700007c02 */ /* 0x000fce0008000f00 */
.L_x_168:
[----:B-1----:R1:W3:Y:S02]  /*8310*/  SYNCS.PHASECHK.TRANS64.TRYWAIT P0, [R0+URZ+0x60], R2 ;  /* 0x00006002000075a7 */ /* 0x0022e400080011ff */
[----:B---3--:R-:W-:Y:S05]  /*8320*/  @!P0 NANOSLEEP.SYNCS 0x989680 ;  /* 0x009896800000895d */ /* 0x008fea0003900000 */
[----:B------:R-:W3:Y:S02]  /*8330*/  @!P0 SYNCS.PHASECHK.TRANS64 P0, [R0+URZ+0x60], R2 ;  /* 0x00006002000085a7 */ /* 0x000ee400080010ff */
[----:B---3--:R-:W-:Y:S05]  /*8340*/  @!P0 BRA `(.L_x_168) ;  /* 0xfffffffc00f08947 */ /* 0x008fea000383ffff */
[----:B------:R-:W-:Y:S05]  /*8350*/  BRA `(.L_x_169) ;  /* 0xffffffc400787947 */ /* 0x000fea000383ffff */
.L_x_80:
[----:B-1----:R-:W-:-:S07]  /*8360*/  MOV R0, UR7 ;  /* 0x0000000700007c02 */ /* 0x002fce0008000f00 */
.L_x_170:
[----:B-1----:R1:W3:Y:S02]  /*8370*/  SYNCS.PHASECHK.TRANS64.TRYWAIT P0, [R0+URZ+0x68], R2 ;  /* 0x00006802000075a7 */ /* 0x0022e400080011ff */
[----:B---3--:R-:W-:Y:S05]  /*8380*/  @!P0 NANOSLEEP.SYNCS 0x989680 ;  /* 0x009896800000895d */ /* 0x008fea0003900000 */
[----:B------:R-:W3:Y:S02]  /*8390*/  @!P0 SYNCS.PHASECHK.TRANS64 P0, [R0+URZ+0x68], R2 ;  /* 0x00006802000085a7 */ /* 0x000ee400080010ff */
[----:B---3--:R-:W-:Y:S05]  /*83a0*/  @!P0 BRA `(.L_x_170) ;  /* 0xfffffffc00f08947 */ /* 0x008fea000383ffff */
[----:B------:R-:W-:Y:S05]  /*83b0*/  BRA `(.L_x_171) ;  /* 0xffffffc400687947 */ /* 0x000fea000383ffff */
.L_x_81:
[----:B-1----:R-:W-:-:S07]  /*83c0*/  MOV R0, UR7 ;  /* 0x0000000700007c02 */ /* 0x002fce0008000f00 */
.L_x_172:
[----:B-1----:R1:W3:Y:S02]  /*83d0*/  SYNCS.PHASECHK.TRANS64.TRYWAIT P0, [R0+URZ+0x70], R2 ;  /* 0x00007002000075a7 */ /* 0x0022e400080011ff */
[----:B---3--:R-:W-:Y:S05]  /*83e0*/  @!P0 NANOSLEEP.SYNCS 0x989680 ;  /* 0x009896800000895d */ /* 0x008fea0003900000 */
[----:B------:R-:W3:Y:S02]  /*83f0*/  @!P0 SYNCS.PHASECHK.TRANS64 P0, [R0+URZ+0x70], R2 ;  /* 0x00007002000085a7 */ /* 0x000ee400080010ff */
[----:B---3--:R-:W-:Y:S05]  /*8400*/  @!P0 BRA `(.L_x_172) ;  /* 0xfffffffc00f08947 */ /* 0x008fea000383ffff */
[----:B------:R-:W-:Y:S05]  /*8410*/  BRA `(.L_x_173) ;  /* 0xffffffc400587947 */ /* 0x000fea000383ffff */
.L_x_83:
[----:B--2---:R2:W4:Y:S02]  /*8420*/  SYNCS.PHASECHK.TRANS64.TRYWAIT P0, [R0+URZ+0x90], R2 ;  /* 0x00009002000075a7 */ /* 0x00452400080011ff */
[----:B----4-:R-:W-:Y:S05]  /*8430*/  @!P0 NANOSLEEP.SYNCS 0x989680 ;  /* 0x009896800000895d */ /* 0x010fea0003900000 */
[----:B------:R-:W4:Y:S02]  /*8440*/  @!P0 SYNCS.PHASECHK.TRANS64 P0, [R0+URZ+0x90], R2 ;  /* 0x00009002000085a7 */ /* 0x000f2400080010ff */
[----:B----4-:R-:W-:Y:S05]  /*8450*/  @!P0 BRA `(.L_x_83) ;  /* 0xfffffffc00f08947 */ /* 0x010fea000383ffff */
[----:B------:R-:W-:Y:S05]  /*8460*/  BRA `(.L_x_174) ;  /* 0xffffffc800307947 */ /* 0x000fea000383ffff */
.L_x_94:
[----:B-1----:R-:W-:Y:S04]  /*8470*/  MOV R0, UR48 ;  /* 0x0000003000007c02 */ /* 0x002fe80008000f00 */
[----:B------:R1:W3:Y:S03]  /*8480*/  SYNCS.PHASECHK.TRANS64.TRYWAIT P1, [R0+URZ+0x40], R3 ;  /* 0x00004003000075a7 */ /* 0x0002e600080211ff */
[----:B---3--:R-:W-:Y:S05]  /*8490*/  @!P1 NANOSLEEP.SYNCS 0x989680 ;  /* 0x009896800000995d */ /* 0x008fea0003900000 */
[----:B------:R-:W3:Y:S02]  /*84a0*/  @!P1 SYNCS.PHASECHK.TRANS64 P1, [R0+URZ+0x40], R3 ;  /* 0x00004003000095a7 */ /* 0x000ee400080210ff */
[----:B---3--:R-:W-:Y:S05]  /*84b0*/  @!P1 BRA `(.L_x_94) ;  /* 0xfffffffc00ec9947 */ /* 0x008fea000383ffff */
[----:B------:R-:W-:Y:S05]  /*84c0*/  BRA `(.L_x_93) ;  /* 0xffffffd400687947 */ /* 0x000fea000383ffff */
.L_x_96:
[----:B-1----:R1:W2:Y:S02]  /*84d0*/  SYNCS.PHASECHK.TRANS64.TRYWAIT P0, [R86+URZ+0xb0], R2 ;  /* 0x0000b002560075a7 */ /* 0x0022a400080011ff */
[----:B--2---:R-:W-:Y:S05]  /*84e0*/  @!P0 NANOSLEEP.SYNCS 0x989680 ;  /* 0x009896800000895d */ /* 0x004fea0003900000 */
[----:B------:R-:W2:Y:S02]  /*84f0*/  @!P0 SYNCS.PHASECHK.TRANS64 P0, [R86+URZ+0xb0], R2 ;  /* 0x0000b002560085a7 */ /* 0x000ea400080010ff */
[----:B--2---:R-:W-:Y:S05]  /*8500*/  @!P0 BRA `(.L_x_96) ;  /* 0xfffffffc00f08947 */ /* 0x004fea000383ffff */
[----:B------:R-:W-:Y:S05]  /*8510*/  BRA `(.L_x_95) ;  /* 0xffffffd400947947 */ /* 0x000fea000383ffff */
.L_x_105:
[----:B-1----:R1:W2:Y:S02]  /*8520*/  SYNCS.PHASECHK.TRANS64.TRYWAIT P0, [R2+URZ+0x40], R0 ;  /* 0x00004000020075a7 */ /* 0x0022a400080011ff */
[----:B--2---:R-:W-:Y:S05]  /*8530*/  @!P0 NANOSLEEP.SYNCS 0x989680 ;  /* 0x009896800000895d */ /* 0x004fea0003900000 */
[----:B------:R-:W2:Y:S02]  /*8540*/  @!P0 SYNCS.PHASECHK.TRANS64 P0, [R2+URZ+0x40], R0 ;  /* 0x00004000020085a7 */ /* 0x000ea400080010ff */
[----:B--2---:R-:W-:Y:S05]  /*8550*/  @!P0 BRA `(.L_x_105) ;  /* 0xfffffffc00f08947 */ /* 0x004fea000383ffff */
[----:B------:R-:W-:Y:S05]  /*8560*/  BRA `(.L_x_104) ;  /* 0xffffffdc00387947 */ /* 0x000fea000383ffff */
.L_x_113:
[----:B-1----:R1:W2:Y:S02]  /*8570*/  SYNCS.PHASECHK.TRANS64.TRYWAIT P0, [R0+URZ+0x40], R5 ;  /* 0x00004005000075a7 */ /* 0x0022a400080011ff */
[----:B--2---:R-:W-:Y:S05]  /*8580*/  @!P0 NANOSLEEP.SYNCS 0x989680 ;  /* 0x009896800000895d */ /* 0x004fea0003900000 */
[----:B------:R-:W2:Y:S02]  /*8590*/  @!P0 SYNCS.PHASECHK.TRANS64 P0, [R0+URZ+0x40], R5 ;  /* 0x00004005000085a7 */ /* 0x000ea400080010ff */
[----:B--2---:R-:W-:Y:S05]  /*85a0*/  @!P0 BRA `(.L_x_113) ;  /* 0xfffffffc00f08947 */ /* 0x004fea000383ffff */
[----:B------:R-:W-:Y:S05]  /*85b0*/  BRA `(.L_x_112) ;  /* 0xffffffe000fc7947 */ /* 0x000fea000383ffff */
.L_x_121:
[----:B--2---:R2:W3:Y:S02]  /*85c0*/  SYNCS.PHASECHK.TRANS64.TRYWAIT P0, [R2+URZ+0x40], R0 ;  /* 0x00004000020075a7 */ /* 0x0044e400080011ff */
[----:B---3--:R-:W-:Y:S05]  /*85d0*/  @!P0 NANOSLEEP.SYNCS 0x989680 ;  /* 0x009896800000895d */ /* 0x008fea0003900000 */
[----:B------:R-:W3:Y:S02]  /*85e0*/  @!P0 SYNCS.PHASECHK.TRANS64 P0, [R2+URZ+0x40], R0 ;  /* 0x00004000020085a7 */ /* 0x000ee400080010ff */
[----:B---3--:R-:W-:Y:S05]  /*85f0*/  @!P0 BRA `(.L_x_121) ;  /* 0xfffffffc00f08947 */ /* 0x008fea000383ffff */
[----:B------:R-:W-:Y:S05]  /*8600*/  BRA `(.L_x_120) ;  /* 0xffffffe800c07947 */ /* 0x000fea000383ffff */
        .weak           $__internal_0_$__cuda_sm10x_tcgen05_guardrail_trap_col_being_dealloced_not_returned_by_alloc
        .type           $__internal_0_$__cuda_sm10x_tcgen05_guardrail_trap_col_being_dealloced_not_returned_by_alloc,@function
        .size           $__internal_0_$__cuda_sm10x_tcgen05_guardrail_trap_col_being_dealloced_not_returned_by_alloc,($__internal_1_$__cuda_sm10x_tcgen05_guardrail_trap_phase_invalid_during_alloc - $__internal_0_$__cuda_sm10x_tcgen05_guardrail_trap_col_being_dealloced_not_returned_by_alloc)
$__internal_0_$__cuda_sm10x_tcgen05_guardrail_trap_col_being_dealloced_not_returned_by_alloc:
[----:B------:R-:W-:Y:S05]  /*8610*/  BPT.TRAP 0x1 ;  /* 0x000000040000795c */ /* 0x000fea0000300000 */
[----:B------:R-:W-:-:S04]  /*8620*/  HFMA2 R3, -RZ, RZ, 0, 0 ;  /* 0x00000000ff037431 */ /* 0x000fc800000001ff */
[----:B------:R-:W-:Y:S05]  /*8630*/  RET.REL.NODEC R2 `(_ZN7cutlass13device_kernelINS_4gemm6kernel13GemmUniversalIN4cute5tupleIJiiiiEEENS1_10collective13CollectiveMmaINS1_35MainloopSm100TmaUmmaWarpSpecializedILi4ELi2ELi4ENS5_IJNS4_1CILi1EEESB_SB_EEEEENS5_IJNSA_ILi64EEENSA_ILi128EEENSA_ILi32EEEEEEfNS5_IJlSB_lEEEfSI_NS4_8TiledMMAINS4_8MMA_AtomIJNS4_17SM100_MMA_TF32_SSINS_10tfloat32_tESM_fLi64ELi128ELNS4_4UMMA5MajorE0ELSO_0ELNSN_7ScaleInE0ELSP_0EEEEEENS4_6LayoutISC_NS5_IJNSA_ILi0EEEST_ST_EEEEENS5_IJNS4_10UnderscoreESW_SW_EEEEENS4_13SM90_TMA_LOADENS4_14ComposedLayoutINS4_7SwizzleILi3ELi4ELi3EEENS4_18smem_ptr_flag_bitsILi32EEENSS_INS5_IJNSA_ILi8EEESG_EEENS5_IJSG_SB_EEEEEEEvNS4_8identityESZ_S19_vS1A_EENS_8epilogue10collective18CollectiveEpilogueINS1C_23Sm100TmaWarpSpecializedILi4ELi2ELi16ELb1ELb0EEEJSH_NS5_IJNSS_ISE_SB_EENSS_ISG_SB_EEEEEfSI_fSI_NS1C_6fusion15FusionCallbacksIS1G_NS1K_17LinearCombinationIffffLNS_15FloatRoundStyleE2EEESH_S1J_JEEENS4_5SM1004TMEM4LOAD26SM100_TMEM_LOAD_16dp128b8xESZ_S19_NS4_17SM75_U32x4_LDSM_NENS4_14SM90_TMA_STOREES19_NS4_17SM90_U32x4_STSM_NENS4_39AutoVectorizingCopyWithAssumedAlignmentILi128EEEEEEvvEEEEvNT_6ParamsE) ;  /* 0xffffff7802707950 */ /* 0x000fea0003c3ffff */
        .weak           $__internal_1_$__cuda_sm10x_tcgen05_guardrail_trap_phase_invalid_during_alloc
        .type           $__internal_1_$__cuda_sm10x_tcgen05_guardrail_trap_phase_invalid_during_alloc,@function
        .size           $__internal_1_$__cuda_sm10x_tcgen05_guardrail_trap_phase_invalid_during_alloc,($__internal_2_$__cuda_sm10x_tcgen05_guardrail_trap_unallocated_columns_being_dealloced - $__internal_1_$__cuda_sm10x_tcgen05_guardrail_trap_phase_invalid_during_alloc)
$__internal_1_$__cuda_sm10x_tcgen05_guardrail_trap_phase_invalid_during_alloc:
[----:B------:R-:W-:Y:S05]  /*8640*/  BPT.TRAP 0x1 ;  /* 0x000000040000795c */ /* 0x000fea0000300000 */
[----:B------:R-:W-:-:S04]  /*8650*/  MOV R3, 0x0 ;  /* 0x0000000000037802 */ /* 0x000fc80000000f00 */
[----:B------:R-:W-:Y:S05]  /*8660*/  RET.REL.NODEC R2 `(_ZN7cutlass13device_kernelINS_4gemm6kernel13GemmUniversalIN4cute5tupleIJiiiiEEENS1_10collective13CollectiveMmaINS1_35MainloopSm100TmaUmmaWarpSpecializedILi4ELi2ELi4ENS5_IJNS4_1CILi1EEESB_SB_EEEEENS5_IJNSA_ILi64EEENSA_ILi128EEENSA_ILi32EEEEEEfNS5_IJlSB_lEEEfSI_NS4_8TiledMMAINS4_8MMA_AtomIJNS4_17SM100_MMA_TF32_SSINS_10tfloat32_tESM_fLi64ELi128ELNS4_4UMMA5MajorE0ELSO_0ELNSN_7ScaleInE0ELSP_0EEEEEENS4_6LayoutISC_NS5_IJNSA_ILi0EEEST_ST_EEEEENS5_IJNS4_10UnderscoreESW_SW_EEEEENS4_13SM90_TMA_LOADENS4_14ComposedLayoutINS4_7SwizzleILi3ELi4ELi3EEENS4_18smem_ptr_flag_bitsILi32EEENSS_INS5_IJNSA_ILi8EEESG_EEENS5_IJSG_SB_EEEEEEEvNS4_8identityESZ_S19_vS1A_EENS_8epilogue10collective18CollectiveEpilogueINS1C_23Sm100TmaWarpSpecializedILi4ELi2ELi16ELb1ELb0EEEJSH_NS5_IJNSS_ISE_SB_EENSS_ISG_SB_EEEEEfSI_fSI_NS1C_6fusion15FusionCallbacksIS1G_NS1K_17LinearCombinationIffffLNS_15FloatRoundStyleE2EEESH_S1J_JEEENS4_5SM1004TMEM4LOAD26SM100_TMEM_LOAD_16dp128b8xESZ_S19_NS4_17SM75_U32x4_LDSM_NENS4_14SM90_TMA_STOREES19_NS4_17SM90_U32x4_STSM_NENS4_39AutoVectorizingCopyWithAssumedAlignmentILi128EEEEEEvvEEEEvNT_6ParamsE) ;  /* 0xffffff7802647950 */ /* 0x000fea0003c3ffff */
        .weak           $__internal_2_$__cuda_sm10x_tcgen05_guardrail_trap_unallocated_columns_being_dealloced
        .type           $__internal_2_$__cuda_sm10x_tcgen05_guardrail_trap_unallocated_columns_being_dealloced,@function
        .size           $__internal_2_$__cuda_sm10x_tcgen05_guardrail_trap_unallocated_columns_being_dealloced,(.L_x_176 - $__internal_2_$__cuda_sm10x_tcgen05_guardrail_trap_unallocated_columns_being_dealloced)
$__internal_2_$__cuda_sm10x_tcgen05_guardrail_trap_unallocated_columns_being_dealloced:
[----:B------:R-:W-:Y:S05]  /*8670*/  BPT.TRAP 0x1 ;  /* 0x000000040000795c */ /* 0x000fea0000300000 */
[----:B------:R-:W-:-:S04]  /*8680*/  HFMA2 R3, -RZ, RZ, 0, 0 ;  /* 0x00000000ff037431 */ /* 0x000fc800000001ff */
[----:B------:R-:W-:Y:S05]  /*8690*/  RET.REL.NODEC R2 `(_ZN7cutlass13device_kernelINS_4gemm6kernel13GemmUniversalIN4cute5tupleIJiiiiEEENS1_10collective13CollectiveMmaINS1_35MainloopSm100TmaUmmaWarpSpecializedILi4ELi2ELi4ENS5_IJNS4_1CILi1EEESB_SB_EEEEENS5_IJNSA_ILi64EEENSA_ILi128EEENSA_ILi32EEEEEEfNS5_IJlSB_lEEEfSI_NS4_8TiledMMAINS4_8MMA_AtomIJNS4_17SM100_MMA_TF32_SSINS_10tfloat32_tESM_fLi64ELi128ELNS4_4UMMA5MajorE0ELSO_0ELNSN_7ScaleInE0ELSP_0EEEEEENS4_6LayoutISC_NS5_IJNSA_ILi0EEEST_ST_EEEEENS5_IJNS4_10UnderscoreESW_SW_EEEEENS4_13SM90_TMA_LOADENS4_14ComposedLayoutINS4_7SwizzleILi3ELi4ELi3EEENS4_18smem_ptr_flag_bitsILi32EEENSS_INS5_IJNSA_ILi8EEESG_EEENS5_IJSG_SB_EEEEEEEvNS4_8identityESZ_S19_vS1A_EENS_8epilogue10collective18CollectiveEpilogueINS1C_23Sm100TmaWarpSpecializedILi4ELi2ELi16ELb1ELb0EEEJSH_NS5_IJNSS_ISE_SB_EENSS_ISG_SB_EEEEEfSI_fSI_NS1C_6fusion15FusionCallbacksIS1G_NS1K_17LinearCombinationIffffLNS_15FloatRoundStyleE2EEESH_S1J_JEEENS4_5SM1004TMEM4LOAD26SM100_TMEM_LOAD_16dp128b8xESZ_S19_NS4_17SM75_U32x4_LDSM_NENS4_14SM90_TMA_STOREES19_NS4_17SM90_U32x4_STSM_NENS4_39AutoVectorizingCopyWithAssumedAlignmentILi128EEEEEEvvEEEEvNT_6ParamsE) ;  /* 0xffffff7802587950 */ /* 0x000fea0003c3ffff */
.L_x_175:
[----:B------:R-:W-:-:S00]  /*86a0*/  BRA `(.L_x_175) ;  /* 0xfffffffc00fc7947 */ /* 0x000fc0000383ffff */
[----:B------:R-:W-:-:S00]  /*86b0*/  NOP ;  /* 0x0000000000007918 */ /* 0x000fc00000000000 */
        /* <DEDUP_REMOVED lines=12> */
.L_x_176:


//--------------------- .nv.global.init           --------------------------
	.section	.nv.global.init,"aw",@progbits
.nv.global.init:
	.type		$str$27,@object
	.size		$str$27,($str$28 - $str$27)
$str$27:
        /*0000*/ 	.byte	0x28, 0x61, 0x64, 0x64, 0x72, 0x65, 0x73, 0x73, 0x20, 0x26, 0x20, 0x6d, 0x61, 0x73, 0x6b, 0x29
        /*0010*/ 	.byte	0x20, 0x3d, 0x3d, 0x20, 0x30, 0x00
	.type		$str$28,@object
	.size		$str$28,($str$26 - $str$28)
$str$28:
        /*0016*/ 	.byte	0x2f, 0x74, 0x6d, 0x70, 0x2f, 0x63, 0x75, 0x74, 0x6c, 0x61, 0x73, 0x73, 0x5f, 0x73, 0x77, 0x65
        /*0026*/ 	.byte	0x65, 0x70, 0x5f, 0x73, 0x72, 0x63, 0x2f, 0x69, 0x6e, 0x63, 0x6c, 0x75, 0x64, 0x65, 0x2f, 0x63
        /*0036*/ 	.byte	0x75, 0x74, 0x65, 0x2f, 0x70, 0x6f, 0x69, 0x6e, 0x74, 0x65, 0x72, 0x5f, 0x66, 0x6c, 0x61, 0x67
        /*0046*/ 	.byte	0x67, 0x65, 0x64, 0x2e, 0x68, 0x70, 0x70, 0x00
	.type		$str$26,@object
	.size		$str$26,($str$25 - $str$26)
$str$26:
        /*004e*/ 	.byte	0x2f, 0x74, 0x6d, 0x70, 0x2f, 0x63, 0x75, 0x74, 0x6c, 0x61, 0x73, 0x73, 0x5f, 0x73, 0x77, 0x65
        /*005e*/ 	.byte	0x65, 0x70, 0x5f, 0x73, 0x72, 0x63, 0x2f, 0x69, 0x6e, 0x63, 0x6c, 0x75, 0x64, 0x65, 0x2f, 0x63
        /*006e*/ 	.byte	0x75, 0x74, 0x65, 0x2f, 0x61, 0x74, 0x6f, 0x6d, 0x2f, 0x63, 0x6f, 0x70, 0x79, 0x5f, 0x74, 0x72
        /*007e*/ 	.byte	0x61, 0x69, 0x74, 0x73, 0x5f, 0x73, 0x6d, 0x31, 0x30, 0x30, 0x2e, 0x68, 0x70, 0x70, 0x00
	.type		$str$25,@object
	.size		$str$25,(__unnamed_1 - $str$25)
$str$25:
        /*008d*/ 	.byte	0x28, 0x28, 0x75, 0x69, 0x6e, 0x74, 0x33, 0x32, 0x5f, 0x74, 0x28, 0x74, 0x68, 0x72, 0x65, 0x61
        /*009d*/ 	.byte	0x64, 0x49, 0x64, 0x78, 0x2e, 0x78, 0x29, 0x20, 0x2f, 0x20, 0x33, 0x32, 0x29, 0x20, 0x25, 0x20
        /*00ad*/ 	.byte	0x34, 0x29, 0x20, 0x3d, 0x3d, 0x20, 0x28, 0x28, 0x28, 0x74, 0x6d, 0x65, 0x6d, 0x5f, 0x61, 0x64
        /*00bd*/ 	.byte	0x64, 0x72, 0x20, 0x3e, 0x3e, 0x20, 0x31, 0x36, 0x29, 0x20, 0x2f, 0x20, 0x33, 0x32, 0x29, 0x20
        /*00cd*/ 	.byte	0x25, 0x20, 0x34, 0x29, 0x00
	.type		__unnamed_1,@object
	.size		__unnamed_1,(__unnamed_2 - __unnamed_1)
__unnamed_1:
        /*00d2*/ 	.byte	0x61, 0x75, 0x74, 0x6f, 0x20, 0x63, 0x75, 0x74, 0x65, 0x3a, 0x3a, 0x61, 0x73, 0x5f, 0x70, 0x6f
        /* <DEDUP_REMOVED lines=23> */
        /*0252*/ 	.byte	0x3c, 0x32, 0x30, 0x34, 0x38, 0x3e, 0x3e, 0x3e, 0x3e, 0x5d, 0x00
	.type		__unnamed_2,@object
	.size		__unnamed_2,(.L_2 - __unnamed_2)
__unnamed_2:
        /* <DEDUP_REMOVED lines=45> */
        /*052d*/ 	.byte	0x3e, 0x3e, 0x3e, 0x5d, 0x00
.L_2:


//--------------------- .nv.shared._ZN7cutlass13device_kernelINS_4gemm6kernel13GemmUniversalIN4cute5tupleIJiiiiEEENS1_10collective13CollectiveMmaINS1_35MainloopSm100TmaUmmaWarpSpecializedILi4ELi2ELi4ENS5_IJNS4_1CILi1EEESB_SB_EEEEENS5_IJNSA_ILi64EEENSA_ILi128EEENSA_ILi32EEEEEEfNS5_IJlSB_lEEEfSI_NS4_8TiledMMAINS4_8MMA_AtomIJNS4_17SM100_MMA_TF32_SSINS_10tfloat32_tESM_fLi64ELi128ELNS4_4UMMA5MajorE0ELSO_0ELNSN_7ScaleInE0ELSP_0EEEEEENS4_6LayoutISC_NS5_IJNSA_ILi0EEEST_ST_EEEEENS5_IJNS4_10UnderscoreESW_SW_EEEEENS4_13SM90_TMA_LOADENS4_14ComposedLayoutINS4_7SwizzleILi3ELi4ELi3EEENS4_18smem_ptr_flag_bitsILi32EEENSS_INS5_IJNSA_ILi8EEESG_EEENS5_IJSG_SB_EEEEEEEvNS4_8identityESZ_S19_vS1A_EENS_8epilogue10collective18CollectiveEpilogueINS1C_23Sm100TmaWarpSpecializedILi4ELi2ELi16ELb1ELb0EEEJSH_NS5_IJNSS_ISE_SB_EENSS_ISG_SB_EEEEEfSI_fSI_NS1C_6fusion15FusionCallbacksIS1G_NS1K_17LinearCombinationIffffLNS_15FloatRoundStyleE2EEESH_S1J_JEEENS4_5SM1004TMEM4LOAD26SM100_TMEM_LOAD_16dp128b8xESZ_S19_NS4_17SM75_U32x4_LDSM_NENS4_14SM90_TMA_STOREES19_NS4_17SM90_U32x4_STSM_NENS4_39AutoVectorizingCopyWithAssumedAlignmentILi128EEEEEEvvEEEEvNT_6ParamsE --------------------------
	.section	.nv.shared._ZN7cutlass13device_kernelINS_4gemm6kernel13GemmUniversalIN4cute5tupleIJiiiiEEENS1_10collective13CollectiveMmaINS1_35MainloopSm100TmaUmmaWarpSpecializedILi4ELi2ELi4ENS5_IJNS4_1CILi1EEESB_SB_EEEEENS5_IJNSA_ILi64EEENSA_ILi128EEENSA_ILi32EEEEEEfNS5_IJlSB_lEEEfSI_NS4_8TiledMMAINS4_8MMA_AtomIJNS4_17SM100_MMA_TF32_SSINS_10tfloat32_tESM_fLi64ELi128ELNS4_4UMMA5MajorE0ELSO_0ELNSN_7ScaleInE0ELSP_0EEEEEENS4_6LayoutISC_NS5_IJNSA_ILi0EEEST_ST_EEEEENS5_IJNS4_10UnderscoreESW_SW_EEEEENS4_13SM90_TMA_LOADENS4_14ComposedLayoutINS4_7SwizzleILi3ELi4ELi3EEENS4_18smem_ptr_flag_bitsILi32EEENSS_INS5_IJNSA_ILi8EEESG_EEENS5_IJSG_SB_EEEEEEEvNS4_8identityESZ_S19_vS1A_EENS_8epilogue10collective18CollectiveEpilogueINS1C_23Sm100TmaWarpSpecializedILi4ELi2ELi16ELb1ELb0EEEJSH_NS5_IJNSS_ISE_SB_EENSS_ISG_SB_EEEEEfSI_fSI_NS1C_6fusion15FusionCallbacksIS1G_NS1K_17LinearCombinationIffffLNS_15FloatRoundStyleE2EEESH_S1J_JEEENS4_5SM1004TMEM4LOAD26SM100_TMEM_LOAD_16dp128b8xESZ_S19_NS4_17SM75_U32x4_LDSM_NENS4_14SM90_TMA_STOREES19_NS4_17SM90_U32x4_STSM_NENS4_39AutoVectorizingCopyWithAssumedAlignmentILi128EEEEEEvvEEEEvNT_6ParamsE,"aw",@nobits
	.sectionflags	@""
	.align	16
	.zero		1024


//--------------------- .nv.shared.reserved.0     --------------------------
	.section	.nv.shared.reserved.0,"aw",@nobits
	.weak		__nv_reservedSMEM_offset_0_alias
	.size		__nv_reservedSMEM_offset_0_alias, 0, 64
	.other		__nv_reservedSMEM_offset_0_alias,@"STO_CUDA_RESERVED_SHARED STV_DEFAULT"
__nv_reservedSMEM_offset_0_alias:
	.zero		0
.nv.shared.reserved.0:
	.zero		64
	.weak		__nv_reservedSMEM_tcgen05_partition
	.type		__nv_reservedSMEM_tcgen05_partition,@object
	.size		__nv_reservedSMEM_tcgen05_partition,(.L_0 - __nv_reservedSMEM_tcgen05_partition)
__nv_reservedSMEM_tcgen05_partition:
	.zero		32
.L_0:


//--------------------- .nv.global                --------------------------
	.section	.nv.global,"aw",@nobits
.nv.global:
	.type		_ZN40_INTERNAL_d8082cdc_4_k_cu_b5ff4948_290994cute1_E,@object
	.size		_ZN40_INTERNAL_d8082cdc_4_k_cu_b5ff4948_290994cute1_E,(_ZN40_INTERNAL_d8082cdc_4_k_cu_b5ff4948_290994cuda3std3__45__cpo6cbeginE - _ZN40_INTERNAL_d8082cdc_4_k_cu_b5ff4948_290994cute1_E)
_ZN40_INTERNAL_d8082cdc_4_k_cu_b5ff4948_290994cute1_E:
	.zero		1
	.type		_ZN40_INTERNAL_d8082cdc_4_k_cu_b5ff4948_290994cuda3std3__45__cpo6cbeginE,@object
	.size		_ZN40_INTERNAL_d8082cdc_4_k_cu_b5ff4948_290994cuda3std3__45__cpo6cbeginE,(_ZN40_INTERNAL_d8082cdc_4_k_cu_b5ff4948_290994cuda3std3__48in_placeE - _ZN40_INTERNAL_d8082cdc_4_k_cu_b5ff4948_290994cuda3std3__45__cpo6cbeginE)
_ZN40_INTERNAL_d8082cdc_4_k_cu_b5ff4948_290994cuda3std3__45__cpo6cbeginE:
	.zero		1
	.type		_ZN40_INTERNAL_d8082cdc_4_k_cu_b5ff4948_290994cuda3std3__48in_placeE,@object
	.size		_ZN40_INTERNAL_d8082cdc_4_k_cu_b5ff4948_290994cuda3std3__48in_placeE,(_ZN40_INTERNAL_d8082cdc_4_k_cu_b5ff4948_290994cuda3std6ranges3__45__cpo9iter_moveE - _ZN40_INTERNAL_d8082cdc_4_k_cu_b5ff4948_290994cuda3std3__48in_placeE)
_ZN40_INTERNAL_d8082cdc_4_k_cu_b5ff4948_290994cuda3std3__48in_placeE:
	.zero		1
	.type		_ZN40_INTERNAL_d8082cdc_4_k_cu_b5ff4948_290994cuda3std6ranges3__45__cpo9iter_moveE,@object
	.size		_ZN40_INTERNAL_d8082cdc_4_k_cu_b5ff4948_290994cuda3std6ranges3__45__cpo9iter_moveE,(_ZN40_INTERNAL_d8082cdc_4_k_cu_b5ff4948_290994cuda3std3__45__cpo5beginE - _ZN40_INTERNAL_d8082cdc_4_k_cu_b5ff4948_290994cuda3std6ranges3__45__cpo9iter_moveE)
_ZN40_INTERNAL_d8082cdc_4_k_cu_b5ff4948_290994cuda3std6ranges3__45__cpo9iter_moveE:
	.zero		1
	.type		_ZN40_INTERNAL_d8082cdc_4_k_cu_b5ff4948_290994cuda3std3__45__cpo5beginE,@object
	.size		_ZN40_INTERNAL_d8082cdc_4_k_cu_b5ff4948_290994cuda3std3__45__cpo5beginE,(_ZN40_INTERNAL_d8082cdc_4_k_cu_b5ff4948_290994cuda3std3__442_GLOBAL__N__d8082cdc_4_k_cu_b5ff4948_290996ignoreE - _ZN40_INTERNAL_d8082cdc_4_k_cu_b5ff4948_290994cuda3std3__45__cpo5beginE)
_ZN40_INTERNAL_d8082cdc_4_k_cu_b5ff4948_290994cuda3std3__45__cpo5beginE:
	.zero		1
	.type		_ZN40_INTERNAL_d8082cdc_4_k_cu_b5ff4948_290994cuda3std3__442_GLOBAL__N__d8082cdc_4_k_cu_b5ff4948_290996ignoreE,@object
	.size		_ZN40_INTERNAL_d8082cdc_4_k_cu_b5ff4948_290994cuda3std3__442_GLOBAL__N__d8082cdc_4_k_cu_b5ff4948_290996ignoreE,(_ZN40_INTERNAL_d8082cdc_4_k_cu_b5ff4948_290994cute7productE - _ZN40_INTERNAL_d8082cdc_4_k_cu_b5ff4948_290994cuda3std3__442_GLOBAL__N__d8082cdc_4_k_cu_b5ff4948_290996ignoreE)
_ZN40_INTERNAL_d8082cdc_4_k_cu_b5ff4948_290994cuda3std3__442_GLOBAL__N__d8082cdc_4_k_cu_b5ff4948_290996ignoreE:
	.zero		1
	.type		_ZN40_INTERNAL_d8082cdc_4_k_cu_b5ff4948_290994cute7productE,@object
	.size		_ZN40_INTERNAL_d8082cdc_4_k_cu_b5ff4948_290994cute7productE,(_ZN40_INTERNAL_d8082cdc_4_k_cu_b5ff4948_290994cuda3std3__45__cpo3endE - _ZN40_INTERNAL_d8082cdc_4_k_cu_b5ff4948_290994cute7productE)
_ZN40_INTERNAL_d8082cdc_4_k_cu_b5ff4948_290994cute7productE:
	.zero		1
	.type		_ZN40_INTERNAL_d8082cdc_4_k_cu_b5ff4948_290994cuda3std3__45__cpo3endE,@object
	.size		_ZN40_INTERNAL_d8082cdc_4_k_cu_b5ff4948_290994cuda3std3__45__cpo3endE,(_ZN40_INTERNAL_d8082cdc_4_k_cu_b5ff4948_290994cuda3std3__419piecewise_constructE - _ZN40_INTERNAL_d8082cdc_4_k_cu_b5ff4948_290994cuda3std3__45__cpo3endE)
_ZN40_INTERNAL_d8082cdc_4_k_cu_b5ff4948_290994cuda3std3__45__cpo3endE:
	.zero		1
	.type		_ZN40_INTERNAL_d8082cdc_4_k_cu_b5ff4948_290994cuda3std3__419piecewise_constructE,@object
	.size		_ZN40_INTERNAL_d8082cdc_4_k_cu_b5ff4948_290994cuda3std3__419piecewise_constructE,(_ZN40_INTERNAL_d8082cdc_4_k_cu_b5ff4948_290994cuda3std3__45__cpo4cendE - _ZN40_INTERNAL_d8082cdc_4_k_cu_b5ff4948_290994cuda3std3__419piecewise_constructE)
_ZN40_INTERNAL_d8082cdc_4_k_cu_b5ff4948_290994cuda3std3__419piecewise_constructE:
	.zero		1
	.type		_ZN40_INTERNAL_d8082cdc_4_k_cu_b5ff4948_290994cuda3std3__45__cpo4cendE,@object
	.size		_ZN40_INTERNAL_d8082cdc_4_k_cu_b5ff4948_290994cuda3std3__45__cpo4cendE,(_ZN40_INTERNAL_d8082cdc_4_k_cu_b5ff4948_290994cuda3std6ranges3__45__cpo4swapE - _ZN40_INTERNAL_d8082cdc_4_k_cu_b5ff4948_290994cuda3std3__45__cpo4cendE)
_ZN40_INTERNAL_d8082cdc_4_k_cu_b5ff4948_290994cuda3std3__45__cpo4cendE:
	.zero		1
	.type		_ZN40_INTERNAL_d8082cdc_4_k_cu_b5ff4948_290994cuda3std6ranges3__45__cpo4swapE,@object
	.size		_ZN40_INTERNAL_d8082cdc_4_k_cu_b5ff4948_290994cuda3std6ranges3__45__cpo4swapE,(.L_10 - _ZN40_INTERNAL_d8082cdc_4_k_cu_b5ff4948_290994cuda3std6ranges3__45__cpo4swapE)
_ZN40_INTERNAL_d8082cdc_4_k_cu_b5ff4948_290994cuda3std6ranges3__45__cpo4swapE:
	.zero		1
.L_10:


//--------------------- .nv.constant0._ZN7cutlass13device_kernelINS_4gemm6kernel13GemmUniversalIN4cute5tupleIJiiiiEEENS1_10collective13CollectiveMmaINS1_35MainloopSm100TmaUmmaWarpSpecializedILi4ELi2ELi4ENS5_IJNS4_1CILi1EEESB_SB_EEEEENS5_IJNSA_ILi64EEENSA_ILi128EEENSA_ILi32EEEEEEfNS5_IJlSB_lEEEfSI_NS4_8TiledMMAINS4_8MMA_AtomIJNS4_17SM100_MMA_TF32_SSINS_10tfloat32_tESM_fLi64ELi128ELNS4_4UMMA5MajorE0ELSO_0ELNSN_7ScaleInE0ELSP_0EEEEEENS4_6LayoutISC_NS5_IJNSA_ILi0EEEST_ST_EEEEENS5_IJNS4_10UnderscoreESW_SW_EEEEENS4_13SM90_TMA_LOADENS4_14ComposedLayoutINS4_7SwizzleILi3ELi4ELi3EEENS4_18smem_ptr_flag_bitsILi32EEENSS_INS5_IJNSA_ILi8EEESG_EEENS5_IJSG_SB_EEEEEEEvNS4_8identityESZ_S19_vS1A_EENS_8epilogue10collective18CollectiveEpilogueINS1C_23Sm100TmaWarpSpecializedILi4ELi2ELi16ELb1ELb0EEEJSH_NS5_IJNSS_ISE_SB_EENSS_ISG_SB_EEEEEfSI_fSI_NS1C_6fusion15FusionCallbacksIS1G_NS1K_17LinearCombinationIffffLNS_15FloatRoundStyleE2EEESH_S1J_JEEENS4_5SM1004TMEM4LOAD26SM100_TMEM_LOAD_16dp128b8xESZ_S19_NS4_17SM75_U32x4_LDSM_NENS4_14SM90_TMA_STOREES19_NS4_17SM90_U32x4_STSM_NENS4_39AutoVectorizingCopyWithAssumedAlignmentILi128EEEEEEvvEEEEvNT_6ParamsE --------------------------
	.section	.nv.constant0._ZN7cutlass13device_kernelINS_4gemm6kernel13GemmUniversalIN4cute5tupleIJiiiiEEENS1_10collective13CollectiveMmaINS1_35MainloopSm100TmaUmmaWarpSpecializedILi4ELi2ELi4ENS5_IJNS4_1CILi1EEESB_SB_EEEEENS5_IJNSA_ILi64EEENSA_ILi128EEENSA_ILi32EEEEEEfNS5_IJlSB_lEEEfSI_NS4_8TiledMMAINS4_8MMA_AtomIJNS4_17SM100_MMA_TF32_SSINS_10tfloat32_tESM_fLi64ELi128ELNS4_4UMMA5MajorE0ELSO_0ELNSN_7ScaleInE0ELSP_0EEEEEENS4_6LayoutISC_NS5_IJNSA_ILi0EEEST_ST_EEEEENS5_IJNS4_10UnderscoreESW_SW_EEEEENS4_13SM90_TMA_LOADENS4_14ComposedLayoutINS4_7SwizzleILi3ELi4ELi3EEENS4_18smem_ptr_flag_bitsILi32EEENSS_INS5_IJNSA_ILi8EEESG_EEENS5_IJSG_SB_EEEEEEEvNS4_8identityESZ_S19_vS1A_EENS_8epilogue10collective18CollectiveEpilogueINS1C_23Sm100TmaWarpSpecializedILi4ELi2ELi16ELb1ELb0EEEJSH_NS5_IJNSS_ISE_SB_EENSS_ISG_SB_EEEEEfSI_fSI_NS1C_6fusion15FusionCallbacksIS1G_NS1K_17LinearCombinationIffffLNS_15FloatRoundStyleE2EEESH_S1J_JEEENS4_5SM1004TMEM4LOAD26SM100_TMEM_LOAD_16dp128b8xESZ_S19_NS4_17SM75_U32x4_LDSM_NENS4_14SM90_TMA_STOREES19_NS4_17SM90_U32x4_STSM_NENS4_39AutoVectorizingCopyWithAssumedAlignmentILi128EEEEEEvvEEEEvNT_6ParamsE,"a",@progbits
	.sectionflags	@""
	.align	4
.nv.constant0._ZN7cutlass13device_kernelINS_4gemm6kernel13GemmUniversalIN4cute5tupleIJiiiiEEENS1_10collective13CollectiveMmaINS1_35MainloopSm100TmaUmmaWarpSpecializedILi4ELi2ELi4ENS5_IJNS4_1CILi1EEESB_SB_EEEEENS5_IJNSA_ILi64EEENSA_ILi128EEENSA_ILi32EEEEEEfNS5_IJlSB_lEEEfSI_NS4_8TiledMMAINS4_8MMA_AtomIJNS4_17SM100_MMA_TF32_SSINS_10tfloat32_tESM_fLi64ELi128ELNS4_4UMMA5MajorE0ELSO_0ELNSN_7ScaleInE0ELSP_0EEEEEENS4_6LayoutISC_NS5_IJNSA_ILi0EEEST_ST_EEEEENS5_IJNS4_10UnderscoreESW_SW_EEEEENS4_13SM90_TMA_LOADENS4_14ComposedLayoutINS4_7SwizzleILi3ELi4ELi3EEENS4_18smem_ptr_flag_bitsILi32EEENSS_INS5_IJNSA_ILi8EEESG_EEENS5_IJSG_SB_EEEEEEEvNS4_8identityESZ_S19_vS1A_EENS_8epilogue10collective18CollectiveEpilogueINS1C_23Sm100TmaWarpSpecializedILi4ELi2ELi16ELb1ELb0EEEJSH_NS5_IJNSS_ISE_SB_EENSS_ISG_SB_EEEEEfSI_fSI_NS1C_6fusion15FusionCallbacksIS1G_NS1K_17LinearCombinationIffffLNS_15FloatRoundStyleE2EEESH_S1J_JEEENS4_5SM1004TMEM4LOAD26SM100_TMEM_LOAD_16dp128b8xESZ_S19_NS4_17SM75_U32x4_LDSM_NENS4_14SM90_TMA_STOREES19_NS4_17SM90_U32x4_STSM_NENS4_39AutoVectorizingCopyWithAssumedAlignmentILi128EEEEEEvvEEEEvNT_6ParamsE:
	.zero		2944


//--------------------- SYMBOLS --------------------------

	.type		.nv.reservedSmem.offset0,@object
	.size		.nv.reservedSmem.offset0,0x4
	.type		.nv.reservedSmem.cap,@object
	.size		.nv.reservedSmem.cap,0x4
	.type		__assertfail,@function
